	.target	sm_90a

	.elftype	@"ET_EXEC"


//--------------------- .note.nv.tkinfo           --------------------------
	.section	.note.nv.tkinfo,"",@"SHT_NOTE"
	.sectionflags	@"SHF_NOTE_NV_TKINFO"
	.tkinfo
        /*0018*/ 	.word	0x00000002
        /*0030*/ 	.string	""
        /*0030*/ 	.string	"ptxas"
        /*0030*/ 	.string	"Cuda compilation tools, release 13.0, V13.0.88"
        /*0030*/ 	.string	"Build cuda_13.0.r13.0/compiler.36424714_0"
        /*0030*/ 	.string	"-arch sm_90a -m 64 "



//--------------------- .note.nv.cuinfo           --------------------------
	.section	.note.nv.cuinfo,"",@"SHT_NOTE"
	.sectionflags	@"SHF_NOTE_NV_CUINFO"
        /*0018*/ 	.short	0x0002
        /*001a*/ 	.short	0x005a
        /*001c*/ 	.short	0x0082
	.zero		2


//--------------------- .nv.info                  --------------------------
	.section	.nv.info,"",@"SHT_CUDA_INFO"
	.align	4


	//----- nvinfo : EIATTR_REGCOUNT
	.align		4
        /*0000*/ 	.byte	0x04, 0x2f
        /*0002*/ 	.short	(.L_15 - .L_14)
	.align		4
.L_14:
        /*0004*/ 	.word	index@(_ZN7cutlass13device_kernelINS_4gemm6kernel13GemmUniversalIN4cute5tupleIJiiiiEEENS1_10collective13CollectiveMmaINS1_34MainloopSm90TmaGmmaWarpSpecializedILi14ENS5_IJNS4_1CILi1EEESB_SB_EEENS1_32KernelTmaWarpSpecializedPingpongEEENS5_IJNSA_ILi64EEESF_SF_EEENS_10bfloat16_tENS5_IJlSB_lEEESH_SI_NS4_8TiledMMAINS4_8MMA_AtomIJNS4_4SM904GMMA27MMA_64x64x16_F32BF16BF16_SSILNSM_5MajorE0ELSO_0ELNSM_7ScaleInE1ELSP_1EEEEEENS4_6LayoutISC_NS5_IJNSA_ILi0EEEST_ST_EEEEENS5_IJNS4_10UnderscoreESW_SW_EEEEENS4_13SM90_TMA_LOADENS4_14ComposedLayoutINS4_7SwizzleILi3ELi4ELi3EEENS4_18smem_ptr_flag_bitsILi16EEENSS_INS5_IJNSA_ILi8EEESF_EEENS5_IJSF_SB_EEEEEEEvNS4_8identityESZ_S19_vS1A_EENS_8epilogue10collective6detail29Sm90TmaWarpSpecializedAdapterINS1D_15DefaultEpilogueISH_SI_SI_NS1C_6thread17LinearCombinationISH_Li1EffLNS1H_9ScaleType4KindE0ELNS_15FloatRoundStyleE2ESH_EENS1_15EpilogueDefaultEEEEEvvEEEEvNT_6ParamsE)
        /*0008*/ 	.word	0x000000a8


	//----- nvinfo : EIATTR_FRAME_SIZE
	.align		4
.L_15:
        /*000c*/ 	.byte	0x04, 0x11
        /*000e*/ 	.short	(.L_17 - .L_16)
	.align		4
.L_16:
        /*0010*/ 	.word	index@(_ZN7cutlass13device_kernelINS_4gemm6kernel13GemmUniversalIN4cute5tupleIJiiiiEEENS1_10collective13CollectiveMmaINS1_34MainloopSm90TmaGmmaWarpSpecializedILi14ENS5_IJNS4_1CILi1EEESB_SB_EEENS1_32KernelTmaWarpSpecializedPingpongEEENS5_IJNSA_ILi64EEESF_SF_EEENS_10bfloat16_tENS5_IJlSB_lEEESH_SI_NS4_8TiledMMAINS4_8MMA_AtomIJNS4_4SM904GMMA27MMA_64x64x16_F32BF16BF16_SSILNSM_5MajorE0ELSO_0ELNSM_7ScaleInE1ELSP_1EEEEEENS4_6LayoutISC_NS5_IJNSA_ILi0EEEST_ST_EEEEENS5_IJNS4_10UnderscoreESW_SW_EEEEENS4_13SM90_TMA_LOADENS4_14ComposedLayoutINS4_7SwizzleILi3ELi4ELi3EEENS4_18smem_ptr_flag_bitsILi16EEENSS_INS5_IJNSA_ILi8EEESF_EEENS5_IJSF_SB_EEEEEEEvNS4_8identityESZ_S19_vS1A_EENS_8epilogue10collective6detail29Sm90TmaWarpSpecializedAdapterINS1D_15DefaultEpilogueISH_SI_SI_NS1C_6thread17LinearCombinationISH_Li1EffLNS1H_9ScaleType4KindE0ELNS_15FloatRoundStyleE2ESH_EENS1_15EpilogueDefaultEEEEEvvEEEEvNT_6ParamsE)
        /*0014*/ 	.word	0x00000008


	//----- nvinfo : EIATTR_MIN_STACK_SIZE
	.align		4
.L_17:
        /*0018*/ 	.byte	0x04, 0x12
        /*001a*/ 	.short	(.L_19 - .L_18)
	.align		4
.L_18:
        /*001c*/ 	.word	index@(_ZN7cutlass13device_kernelINS_4gemm6kernel13GemmUniversalIN4cute5tupleIJiiiiEEENS1_10collective13CollectiveMmaINS1_34MainloopSm90TmaGmmaWarpSpecializedILi14ENS5_IJNS4_1CILi1EEESB_SB_EEENS1_32KernelTmaWarpSpecializedPingpongEEENS5_IJNSA_ILi64EEESF_SF_EEENS_10bfloat16_tENS5_IJlSB_lEEESH_SI_NS4_8TiledMMAINS4_8MMA_AtomIJNS4_4SM904GMMA27MMA_64x64x16_F32BF16BF16_SSILNSM_5MajorE0ELSO_0ELNSM_7ScaleInE1ELSP_1EEEEEENS4_6LayoutISC_NS5_IJNSA_ILi0EEEST_ST_EEEEENS5_IJNS4_10UnderscoreESW_SW_EEEEENS4_13SM90_TMA_LOADENS4_14ComposedLayoutINS4_7SwizzleILi3ELi4ELi3EEENS4_18smem_ptr_flag_bitsILi16EEENSS_INS5_IJNSA_ILi8EEESF_EEENS5_IJSF_SB_EEEEEEEvNS4_8identityESZ_S19_vS1A_EENS_8epilogue10collective6detail29Sm90TmaWarpSpecializedAdapterINS1D_15DefaultEpilogueISH_SI_SI_NS1C_6thread17LinearCombinationISH_Li1EffLNS1H_9ScaleType4KindE0ELNS_15FloatRoundStyleE2ESH_EENS1_15EpilogueDefaultEEEEEvvEEEEvNT_6ParamsE)
        /*0020*/ 	.word	0x00000008
.L_19:


//--------------------- .nv.compat                --------------------------
	.section	.nv.compat,"",@"SHT_CUDA_COMPAT_INFO"
	.align	4
        /*0000*/ 	.byte	0x02, 0x09, 0x01, 0x00, 0x02, 0x02, 0x04, 0x00, 0x02, 0x05, 0x05, 0x00, 0x03, 0x07, 0x01, 0x01
        /*0010*/ 	.byte	0x02, 0x03, 0x01, 0x00, 0x02, 0x06, 0x01, 0x00, 0x04, 0x0b, 0x08, 0x00, 0x00, 0x00, 0x00, 0x00
        /*0020*/ 	.byte	0x00, 0x00, 0x00, 0x00


//--------------------- .nv.info._ZN7cutlass13device_kernelINS_4gemm6kernel13GemmUniversalIN4cute5tupleIJiiiiEEENS1_10collective13CollectiveMmaINS1_34MainloopSm90TmaGmmaWarpSpecializedILi14ENS5_IJNS4_1CILi1EEESB_SB_EEENS1_32KernelTmaWarpSpecializedPingpongEEENS5_IJNSA_ILi64EEESF_SF_EEENS_10bfloat16_tENS5_IJlSB_lEEESH_SI_NS4_8TiledMMAINS4_8MMA_AtomIJNS4_4SM904GMMA27MMA_64x64x16_F32BF16BF16_SSILNSM_5MajorE0ELSO_0ELNSM_7ScaleInE1ELSP_1EEEEEENS4_6LayoutISC_NS5_IJNSA_ILi0EEEST_ST_EEEEENS5_IJNS4_10UnderscoreESW_SW_EEEEENS4_13SM90_TMA_LOADENS4_14ComposedLayoutINS4_7SwizzleILi3ELi4ELi3EEENS4_18smem_ptr_flag_bitsILi16EEENSS_INS5_IJNSA_ILi8EEESF_EEENS5_IJSF_SB_EEEEEEEvNS4_8identityESZ_S19_vS1A_EENS_8epilogue10collective6detail29Sm90TmaWarpSpecializedAdapterINS1D_15DefaultEpilogueISH_SI_SI_NS1C_6thread17LinearCombinationISH_Li1EffLNS1H_9ScaleType4KindE0ELNS_15FloatRoundStyleE2ESH_EENS1_15EpilogueDefaultEEEEEvvEEEEvNT_6ParamsE --------------------------
	.section	.nv.info._ZN7cutlass13device_kernelINS_4gemm6kernel13GemmUniversalIN4cute5tupleIJiiiiEEENS1_10collective13CollectiveMmaINS1_34MainloopSm90TmaGmmaWarpSpecializedILi14ENS5_IJNS4_1CILi1EEESB_SB_EEENS1_32KernelTmaWarpSpecializedPingpongEEENS5_IJNSA_ILi64EEESF_SF_EEENS_10bfloat16_tENS5_IJlSB_lEEESH_SI_NS4_8TiledMMAINS4_8MMA_AtomIJNS4_4SM904GMMA27MMA_64x64x16_F32BF16BF16_SSILNSM_5MajorE0ELSO_0ELNSM_7ScaleInE1ELSP_1EEEEEENS4_6LayoutISC_NS5_IJNSA_ILi0EEEST_ST_EEEEENS5_IJNS4_10UnderscoreESW_SW_EEEEENS4_13SM90_TMA_LOADENS4_14ComposedLayoutINS4_7SwizzleILi3ELi4ELi3EEENS4_18smem_ptr_flag_bitsILi16EEENSS_INS5_IJNSA_ILi8EEESF_EEENS5_IJSF_SB_EEEEEEEvNS4_8identityESZ_S19_vS1A_EENS_8epilogue10collective6detail29Sm90TmaWarpSpecializedAdapterINS1D_15DefaultEpilogueISH_SI_SI_NS1C_6thread17LinearCombinationISH_Li1EffLNS1H_9ScaleType4KindE0ELNS_15FloatRoundStyleE2ESH_EENS1_15EpilogueDefaultEEEEEvvEEEEvNT_6ParamsE,"",@"SHT_CUDA_INFO"
	.sectionflags	@""
	.align	4


	//----- nvinfo : EIATTR_CUDA_API_VERSION
	.align		4
        /*0000*/ 	.byte	0x04, 0x37
        /*0002*/ 	.short	(.L_21 - .L_20)
.L_20:
        /*0004*/ 	.word	0x00000082


	//----- nvinfo : EIATTR_KPARAM_INFO
	.align		4
.L_21:
        /*0008*/ 	.byte	0x04, 0x17
        /*000a*/ 	.short	(.L_23 - .L_22)
.L_22:
        /*000c*/ 	.word	0x00000000
        /*0010*/ 	.short	0x0000
        /*0012*/ 	.short	0x0070
        /*0014*/ 	.byte	0x00, 0xf0, 0x01, 0x10


	//----- nvinfo : EIATTR_SPARSE_MMA_MASK
	.align		4
.L_23:
        /*0018*/ 	.byte	0x03, 0x50
        /*001a*/ 	.short	0x0000


	//----- nvinfo : EIATTR_MAXREG_COUNT
	.align		4
        /*001c*/ 	.byte	0x03, 0x1b
        /*001e*/ 	.short	0x00a8


	//----- nvinfo : EIATTR_NUM_BARRIERS
	.align		4
        /*0020*/ 	.byte	0x02, 0x4c
        /*0022*/ 	.byte	0x01
	.zero		1


	//----- nvinfo : EIATTR_EXTERNS
	.align		4
        /*0024*/ 	.byte	0x04, 0x0f
        /*0026*/ 	.short	(.L_25 - .L_24)


	//   ....[0]....
	.align		4
.L_24:
        /*0028*/ 	.word	index@(__assertfail)


	//----- nvinfo : EIATTR_ANNOTATIONS
	.align		4
.L_25:
        /*002c*/ 	.byte	0x04, 0x55
        /*002e*/ 	.short	(.L_27 - .L_26)


	//   ....[0]....
.L_26:
        /*0030*/ 	.word	0x00000001
        /*0034*/ 	.byte	0x40, 0x0c, 0x00, 0x00, 0x01, 0x00, 0x00, 0x00, 0x90, 0x44, 0x00, 0x00, 0x01, 0x00, 0x00, 0x00
        /*0044*/ 	.byte	0x80, 0x50, 0x00, 0x00


	//----- nvinfo : EIATTR_MERCURY_ISA_VERSION
	.align		4
.L_27:
        /*0048*/ 	.byte	0x03, 0x5f
        /*004a*/ 	.short	0x0101


	//----- nvinfo : EIATTR_INT_WARP_WIDE_INSTR_OFFSETS
	.align		4
        /*004c*/ 	.byte	0x04, 0x31
        /*004e*/ 	.short	(.L_29 - .L_28)


	//   ....[0]....
.L_28:
        /*0050*/ 	.word	0x00000550


	//   ....[1]....
        /*0054*/ 	.word	0x00000570


	//   ....[2]....
        /*0058*/ 	.word	0x000005f0


	//   ....[3]....
        /*005c*/ 	.word	0x00000600


	//   ....[4]....
        /*0060*/ 	.word	0x00000610


	//   ....[5]....
        /*0064*/ 	.word	0x00000630


	//   ....[6]....
        /*0068*/ 	.word	0x000006c0


	//   ....[7]....
        /*006c*/ 	.word	0x000006e0


	//----- nvinfo : EIATTR_COOP_GROUP_MASK_REGIDS
	.align		4
.L_29:
        /*0070*/ 	.byte	0x04, 0x29
        /*0072*/ 	.short	(.L_31 - .L_30)


	//   ....[0]....
.L_30:
        /*0074*/ 	.word	0xffffffff


	//   ....[1]....
        /*0078*/ 	.word	0xffffffff


	//   ....[2]....
        /*007c*/ 	.word	0xffffffff


	//   ....[3]....
        /*0080*/ 	.word	0xffffffff


	//   ....[4]....
        /*0084*/ 	.word	0xffffffff


	//   ....[5]....
        /*0088*/ 	.word	0xffffffff


	//----- nvinfo : EIATTR_COOP_GROUP_INSTR_OFFSETS
	.align		4
.L_31:
        /*008c*/ 	.byte	0x04, 0x28
        /*008e*/ 	.short	(.L_33 - .L_32)


	//   ....[0]....
.L_32:
        /*0090*/ 	.word	0x00000070


	//   ....[1]....
        /*0094*/ 	.word	0x00000080


	//   ....[2]....
        /*0098*/ 	.word	0x00000140


	//   ....[3]....
        /*009c*/ 	.word	0x00000440


	//   ....[4]....
        /*00a0*/ 	.word	0x00000480


	//   ....[5]....
        /*00a4*/ 	.word	0x000004d0


	//----- nvinfo : EIATTR_REG_RECONFIG
	.align		4
.L_33:
        /*00a8*/ 	.byte	0x01, 0x54
	.zero		2


	//----- nvinfo : EIATTR_SYSCALL_OFFSETS
	.align		4
        /*00ac*/ 	.byte	0x04, 0x46
        /*00ae*/ 	.short	(.L_35 - .L_34)


	//   ....[0]....
.L_34:
        /*00b0*/ 	.word	0x00001780


	//----- nvinfo : EIATTR_MBARRIER_INSTR_OFFSETS
	.align		4
.L_35:
        /*00b4*/ 	.byte	0x04, 0x39
        /*00b6*/ 	.short	(.L_37 - .L_36)


	//   ....[0]....
.L_36:
        /*00b8*/ 	.word	0x00000260
        /*00bc*/ 	.word	0x000000ff
        /*00c0*/ 	.word	0x00000000
        /*00c4*/ 	.short	0x0100
        /*00c6*/ 	.byte	0x08
	.zero		1


	//   ....[1]....
        /*00c8*/ 	.word	0x00000270
        /*00cc*/ 	.word	0x000000ff
        /*00d0*/ 	.word	0x00000070
        /*00d4*/ 	.short	0x0100
        /*00d6*/ 	.byte	0x08
	.zero		1


	//   ....[2]....
        /*00d8*/ 	.word	0x00000280
        /*00dc*/ 	.word	0x000000ff
        /*00e0*/ 	.word	0x00000008
        /*00e4*/ 	.short	0x0100
        /*00e6*/ 	.byte	0x08
	.zero		1


	//   ....[3]....
        /*00e8*/ 	.word	0x00000290
        /*00ec*/ 	.word	0x000000ff
        /*00f0*/ 	.word	0x00000078
        /*00f4*/ 	.short	0x0100
        /*00f6*/ 	.byte	0x08
	.zero		1


	//   ....[4]....
        /*00f8*/ 	.word	0x000002a0
        /*00fc*/ 	.word	0x000000ff
        /*0100*/ 	.word	0x00000010
        /*0104*/ 	.short	0x0100
        /*0106*/ 	.byte	0x08
	.zero		1


	//   ....[5]....
        /*0108*/ 	.word	0x000002b0
        /*010c*/ 	.word	0x000000ff
        /*0110*/ 	.word	0x00000080
        /*0114*/ 	.short	0x0100
        /*0116*/ 	.byte	0x08
	.zero		1


	//   ....[6]....
        /*0118*/ 	.word	0x000002c0
        /*011c*/ 	.word	0x000000ff
        /*0120*/ 	.word	0x00000018
        /*0124*/ 	.short	0x0100
        /*0126*/ 	.byte	0x08
	.zero		1


	//   ....[7]....
        /*0128*/ 	.word	0x000002d0
        /*012c*/ 	.word	0x000000ff
        /*0130*/ 	.word	0x00000088
        /*0134*/ 	.short	0x0100
        /*0136*/ 	.byte	0x08
	.zero		1


	//   ....[8]....
        /*0138*/ 	.word	0x000002e0
        /*013c*/ 	.word	0x000000ff
        /*0140*/ 	.word	0x00000020
        /*0144*/ 	.short	0x0100
        /*0146*/ 	.byte	0x08
	.zero		1


	//   ....[9]....
        /*0148*/ 	.word	0x000002f0
        /*014c*/ 	.word	0x000000ff
        /*0150*/ 	.word	0x00000090
        /*0154*/ 	.short	0x0100
        /*0156*/ 	.byte	0x08
	.zero		1


	//   ....[10]....
        /*0158*/ 	.word	0x00000300
        /*015c*/ 	.word	0x000000ff
        /*0160*/ 	.word	0x00000028
        /*0164*/ 	.short	0x0100
        /*0166*/ 	.byte	0x08
	.zero		1


	//   ....[11]....
        /*0168*/ 	.word	0x00000310
        /*016c*/ 	.word	0x000000ff
        /*0170*/ 	.word	0x00000098
        /*0174*/ 	.short	0x0100
        /*0176*/ 	.byte	0x08
	.zero		1


	//   ....[12]....
        /*0178*/ 	.word	0x00000320
        /*017c*/ 	.word	0x000000ff
        /*0180*/ 	.word	0x00000030
        /*0184*/ 	.short	0x0100
        /*0186*/ 	.byte	0x08
	.zero		1


	//   ....[13]....
        /*0188*/ 	.word	0x00000330
        /*018c*/ 	.word	0x000000ff
        /*0190*/ 	.word	0x000000a0
        /*0194*/ 	.short	0x0100
        /*0196*/ 	.byte	0x08
	.zero		1


	//   ....[14]....
        /*0198*/ 	.word	0x00000340
        /*019c*/ 	.word	0x000000ff
        /*01a0*/ 	.word	0x00000038
        /*01a4*/ 	.short	0x0100
        /*01a6*/ 	.byte	0x08
	.zero		1


	//   ....[15]....
        /*01a8*/ 	.word	0x00000350
        /*01ac*/ 	.word	0x000000ff
        /*01b0*/ 	.word	0x000000a8
        /*01b4*/ 	.short	0x0100
        /*01b6*/ 	.byte	0x08
	.zero		1


	//   ....[16]....
        /*01b8*/ 	.word	0x00000360
        /*01bc*/ 	.word	0x000000ff
        /*01c0*/ 	.word	0x00000040
        /*01c4*/ 	.short	0x0100
        /*01c6*/ 	.byte	0x08
	.zero		1


	//   ....[17]....
        /*01c8*/ 	.word	0x00000370
        /*01cc*/ 	.word	0x000000ff
        /*01d0*/ 	.word	0x000000b0
        /*01d4*/ 	.short	0x0100
        /*01d6*/ 	.byte	0x08
	.zero		1


	//   ....[18]....
        /*01d8*/ 	.word	0x00000380
        /*01dc*/ 	.word	0x000000ff
        /*01e0*/ 	.word	0x00000048
        /*01e4*/ 	.short	0x0100
        /*01e6*/ 	.byte	0x08
	.zero		1


	//   ....[19]....
        /*01e8*/ 	.word	0x00000390
        /*01ec*/ 	.word	0x000000ff
        /*01f0*/ 	.word	0x000000b8
        /*01f4*/ 	.short	0x0100
        /*01f6*/ 	.byte	0x08
	.zero		1


	//   ....[20]....
        /*01f8*/ 	.word	0x000003a0
        /*01fc*/ 	.word	0x000000ff
        /*0200*/ 	.word	0x00000050
        /*0204*/ 	.short	0x0100
        /*0206*/ 	.byte	0x08
	.zero		1


	//   ....[21]....
        /*0208*/ 	.word	0x000003b0
        /*020c*/ 	.word	0x000000ff
        /*0210*/ 	.word	0x000000c0
        /*0214*/ 	.short	0x0100
        /*0216*/ 	.byte	0x08
	.zero		1


	//   ....[22]....
        /*0218*/ 	.word	0x000003c0
        /*021c*/ 	.word	0x000000ff
        /*0220*/ 	.word	0x00000058
        /*0224*/ 	.short	0x0100
        /*0226*/ 	.byte	0x08
	.zero		1


	//   ....[23]....
        /*0228*/ 	.word	0x000003d0
        /*022c*/ 	.word	0x000000ff
        /*0230*/ 	.word	0x000000c8
        /*0234*/ 	.short	0x0100
        /*0236*/ 	.byte	0x08
	.zero		1


	//   ....[24]....
        /*0238*/ 	.word	0x000003e0
        /*023c*/ 	.word	0x000000ff
        /*0240*/ 	.word	0x00000060
        /*0244*/ 	.short	0x0100
        /*0246*/ 	.byte	0x08
	.zero		1


	//   ....[25]....
        /*0248*/ 	.word	0x000003f0
        /*024c*/ 	.word	0x000000ff
        /*0250*/ 	.word	0x000000d0
        /*0254*/ 	.short	0x0100
        /*0256*/ 	.byte	0x08
	.zero		1


	//   ....[26]....
        /*0258*/ 	.word	0x00000400
        /*025c*/ 	.word	0x000000ff
        /*0260*/ 	.word	0x00000068
        /*0264*/ 	.short	0x0100
        /*0266*/ 	.byte	0x08
	.zero		1


	//   ....[27]....
        /*0268*/ 	.word	0x00000410
        /*026c*/ 	.word	0x000000ff
        /*0270*/ 	.word	0x000000d8
        /*0274*/ 	.short	0x0100
        /*0276*/ 	.byte	0x08
	.zero		1


	//   ....[28]....
        /*0278*/ 	.word	0x00000720
        /*027c*/ 	.word	0x000000ff
        /*0280*/ 	.word	0x00000110
        /*0284*/ 	.short	0x0100
        /*0286*/ 	.byte	0x08
	.zero		1


	//   ....[29]....
        /*0288*/ 	.word	0x00000790
        /*028c*/ 	.word	0x000000ff
        /*0290*/ 	.word	0x00000118
        /*0294*/ 	.short	0x0100
        /*0296*/ 	.byte	0x08
	.zero		1


	//   ....[30]....
        /*0298*/ 	.word	0x000007b0
        /*029c*/ 	.word	0x000000ff
        /*02a0*/ 	.word	0x000000f0
        /*02a4*/ 	.short	0x0100
        /*02a6*/ 	.byte	0x09
	.zero		1


	//   ....[31]....
        /*02a8*/ 	.word	0x000007c0
        /*02ac*/ 	.word	0x000000ff
        /*02b0*/ 	.word	0x000000f8
        /*02b4*/ 	.short	0x0100
        /*02b6*/ 	.byte	0x09
	.zero		1


	//   ....[32]....
        /*02b8*/ 	.word	0x000007d0
        /*02bc*/ 	.word	0x000000ff
        /*02c0*/ 	.word	0x00000100
        /*02c4*/ 	.short	0x0100
        /*02c6*/ 	.byte	0x09
	.zero		1


	//   ....[33]....
        /*02c8*/ 	.word	0x000007e0
        /*02cc*/ 	.word	0x000000ff
        /*02d0*/ 	.word	0x00000108
        /*02d4*/ 	.short	0x0100
        /*02d6*/ 	.byte	0x09
	.zero		1


	//   ....[34]....
        /*02d8*/ 	.word	0x00001660
        /*02dc*/ 	.word	0x0000003d
        /*02e0*/ 	.word	0x00000000
        /*02e4*/ 	.short	0x010a
        /*02e6*/ 	.byte	0x2a
	.zero		1


	//   ....[35]....
        /*02e8*/ 	.word	0x00001800
        /*02ec*/ 	.word	0x00000003
        /*02f0*/ 	.word	0x00000000
        /*02f4*/ 	.short	0x010a
        /*02f6*/ 	.byte	0x3f
	.zero		1


	//   ....[36]....
        /*02f8*/ 	.word	0x00001840
        /*02fc*/ 	.word	0x00000003
        /*0300*/ 	.word	0x00000000
        /*0304*/ 	.short	0x010a
        /*0306*/ 	.byte	0x3f
	.zero		1


	//   ....[37]....
        /*0308*/ 	.word	0x00001b40
        /*030c*/ 	.word	0x000000ff
        /*0310*/ 	.word	0x00000000
        /*0314*/ 	.short	0x010a
        /*0316*/ 	.byte	0x04
	.zero		1


	//   ....[38]....
        /*0318*/ 	.word	0x00001b80
        /*031c*/ 	.word	0x000000ff
        /*0320*/ 	.word	0x00000000
        /*0324*/ 	.short	0x010a
        /*0326*/ 	.byte	0x04
	.zero		1


	//   ....[39]....
        /*0328*/ 	.word	0x00001de0
        /*032c*/ 	.word	0x000000ff
        /*0330*/ 	.word	0x00000000
        /*0334*/ 	.short	0x0101
        /*0336*/ 	.byte	0x04
	.zero		1


	//   ....[40]....
        /*0338*/ 	.word	0x00001ed0
        /*033c*/ 	.word	0x0000003e
        /*0340*/ 	.word	0x00000000
        /*0344*/ 	.short	0x0101
        /*0346*/ 	.byte	0x2f
	.zero		1


	//   ....[41]....
        /*0348*/ 	.word	0x00001fb0
        /*034c*/ 	.word	0x000000ff
        /*0350*/ 	.word	0x00000000
        /*0354*/ 	.short	0x0101
        /*0356*/ 	.byte	0x06
	.zero		1


	//   ....[42]....
        /*0358*/ 	.word	0x00002060
        /*035c*/ 	.word	0x0000003d
        /*0360*/ 	.word	0x00000010
        /*0364*/ 	.short	0x010a
        /*0366*/ 	.byte	0x2a
	.zero		1


	//   ....[43]....
        /*0368*/ 	.word	0x000044b0
        /*036c*/ 	.word	0x00000040
        /*0370*/ 	.word	0x00000000
        /*0374*/ 	.short	0x0101
        /*0376*/ 	.byte	0x2f
	.zero		1


	//   ....[44]....
        /*0378*/ 	.word	0x00004e10
        /*037c*/ 	.word	0x0000000a
        /*0380*/ 	.word	0x00000070
        /*0384*/ 	.short	0x010a
        /*0386*/ 	.byte	0x3f
	.zero		1


	//   ....[45]....
        /*0388*/ 	.word	0x00005190
        /*038c*/ 	.word	0x00000008
        /*0390*/ 	.word	0x00000118
        /*0394*/ 	.short	0x0101
        /*0396*/ 	.byte	0x3f
	.zero		1


	//   ....[46]....
        /*0398*/ 	.word	0x00005920
        /*039c*/ 	.word	0x00000009
        /*03a0*/ 	.word	0x00000000
        /*03a4*/ 	.short	0x010a
        /*03a6*/ 	.byte	0x3f
	.zero		1


	//   ....[47]....
        /*03a8*/ 	.word	0x000059a0
        /*03ac*/ 	.word	0x00000008
        /*03b0*/ 	.word	0x00000000
        /*03b4*/ 	.short	0x010a
        /*03b6*/ 	.byte	0x3f
	.zero		1


	//   ....[48]....
        /*03b8*/ 	.word	0x00005a30
        /*03bc*/ 	.word	0x00000009
        /*03c0*/ 	.word	0x00000000
        /*03c4*/ 	.short	0x010a
        /*03c6*/ 	.byte	0x3f
	.zero		1


	//   ....[49]....
        /*03c8*/ 	.word	0x00005ac0
        /*03cc*/ 	.word	0x00000008
        /*03d0*/ 	.word	0x00000000
        /*03d4*/ 	.short	0x010a
        /*03d6*/ 	.byte	0x3f
	.zero		1


	//   ....[50]....
        /*03d8*/ 	.word	0x00005b50
        /*03dc*/ 	.word	0x00000009
        /*03e0*/ 	.word	0x00000000
        /*03e4*/ 	.short	0x010a
        /*03e6*/ 	.byte	0x3f
	.zero		1


	//   ....[51]....
        /*03e8*/ 	.word	0x00005be0
        /*03ec*/ 	.word	0x00000008
        /*03f0*/ 	.word	0x00000000
        /*03f4*/ 	.short	0x010a
        /*03f6*/ 	.byte	0x3f
	.zero		1


	//   ....[52]....
        /*03f8*/ 	.word	0x00005c70
        /*03fc*/ 	.word	0x00000009
        /*0400*/ 	.word	0x00000000
        /*0404*/ 	.short	0x010a
        /*0406*/ 	.byte	0x3f
	.zero		1


	//   ....[53]....
        /*0408*/ 	.word	0x00005d00
        /*040c*/ 	.word	0x00000008
        /*0410*/ 	.word	0x00000000
        /*0414*/ 	.short	0x010a
        /*0416*/ 	.byte	0x3f
	.zero		1


	//   ....[54]....
        /*0418*/ 	.word	0x00005d90
        /*041c*/ 	.word	0x00000009
        /*0420*/ 	.word	0x00000000
        /*0424*/ 	.short	0x010a
        /*0426*/ 	.byte	0x3f
	.zero		1


	//   ....[55]....
        /*0428*/ 	.word	0x00005e20
        /*042c*/ 	.word	0x00000008
        /*0430*/ 	.word	0x00000000
        /*0434*/ 	.short	0x010a
        /*0436*/ 	.byte	0x3f
	.zero		1


	//   ....[56]....
        /*0438*/ 	.word	0x00005eb0
        /*043c*/ 	.word	0x00000009
        /*0440*/ 	.word	0x00000000
        /*0444*/ 	.short	0x010a
        /*0446*/ 	.byte	0x3f
	.zero		1


	//   ....[57]....
        /*0448*/ 	.word	0x00005f40
        /*044c*/ 	.word	0x00000008
        /*0450*/ 	.word	0x00000000
        /*0454*/ 	.short	0x010a
        /*0456*/ 	.byte	0x3f
	.zero		1


	//   ....[58]....
        /*0458*/ 	.word	0x00005fd0
        /*045c*/ 	.word	0x0000000b
        /*0460*/ 	.word	0x00000000
        /*0464*/ 	.short	0x010a
        /*0466*/ 	.byte	0x3f
	.zero		1


	//   ....[59]....
        /*0468*/ 	.word	0x00006060
        /*046c*/ 	.word	0x00000003
        /*0470*/ 	.word	0x00000000
        /*0474*/ 	.short	0x010a
        /*0476*/ 	.byte	0x3f
	.zero		1


	//   ....[60]....
        /*0478*/ 	.word	0x000060c0
        /*047c*/ 	.word	0x0000003f
        /*0480*/ 	.word	0x00000000
        /*0484*/ 	.short	0x010a
        /*0486*/ 	.byte	0x3f
	.zero		1


	//   ....[61]....
        /*0488*/ 	.word	0x00006110
        /*048c*/ 	.word	0x00000003
        /*0490*/ 	.word	0x00000000
        /*0494*/ 	.short	0x010a
        /*0496*/ 	.byte	0x3f
	.zero		1


	//   ....[62]....
        /*0498*/ 	.word	0x00006170
        /*049c*/ 	.word	0x00000004
        /*04a0*/ 	.word	0x00000000
        /*04a4*/ 	.short	0x010a
        /*04a6*/ 	.byte	0x3f
	.zero		1


	//   ....[63]....
        /*04a8*/ 	.word	0x000061c0
        /*04ac*/ 	.word	0x0000003f
        /*04b0*/ 	.word	0x00000010
        /*04b4*/ 	.short	0x010a
        /*04b6*/ 	.byte	0x3f
	.zero		1


	//   ....[64]....
        /*04b8*/ 	.word	0x00006290
        /*04bc*/ 	.word	0x0000000a
        /*04c0*/ 	.word	0x00000070
        /*04c4*/ 	.short	0x010a
        /*04c6*/ 	.byte	0x3f
	.zero		1


	//   ....[65]....
        /*04c8*/ 	.word	0x00006360
        /*04cc*/ 	.word	0x00000009
        /*04d0*/ 	.word	0x00000000
        /*04d4*/ 	.short	0x010a
        /*04d6*/ 	.byte	0x3f
	.zero		1


	//   ....[66]....
        /*04d8*/ 	.word	0x000063b0
        /*04dc*/ 	.word	0x00000008
        /*04e0*/ 	.word	0x00000000
        /*04e4*/ 	.short	0x010a
        /*04e6*/ 	.byte	0x3f
	.zero		1


	//   ....[67]....
        /*04e8*/ 	.word	0x00006400
        /*04ec*/ 	.word	0x00000009
        /*04f0*/ 	.word	0x00000000
        /*04f4*/ 	.short	0x010a
        /*04f6*/ 	.byte	0x3f
	.zero		1


	//   ....[68]....
        /*04f8*/ 	.word	0x00006450
        /*04fc*/ 	.word	0x00000008
        /*0500*/ 	.word	0x00000000
        /*0504*/ 	.short	0x010a
        /*0506*/ 	.byte	0x3f
	.zero		1


	//   ....[69]....
        /*0508*/ 	.word	0x000064a0
        /*050c*/ 	.word	0x00000009
        /*0510*/ 	.word	0x00000000
        /*0514*/ 	.short	0x010a
        /*0516*/ 	.byte	0x3f
	.zero		1


	//   ....[70]....
        /*0518*/ 	.word	0x000064f0
        /*051c*/ 	.word	0x00000008
        /*0520*/ 	.word	0x00000000
        /*0524*/ 	.short	0x010a
        /*0526*/ 	.byte	0x3f
	.zero		1


	//   ....[71]....
        /*0528*/ 	.word	0x00006540
        /*052c*/ 	.word	0x00000009
        /*0530*/ 	.word	0x00000000
        /*0534*/ 	.short	0x010a
        /*0536*/ 	.byte	0x3f
	.zero		1


	//   ....[72]....
        /*0538*/ 	.word	0x00006590
        /*053c*/ 	.word	0x00000008
        /*0540*/ 	.word	0x00000000
        /*0544*/ 	.short	0x010a
        /*0546*/ 	.byte	0x3f
	.zero		1


	//   ....[73]....
        /*0548*/ 	.word	0x000065e0
        /*054c*/ 	.word	0x00000009
        /*0550*/ 	.word	0x00000000
        /*0554*/ 	.short	0x010a
        /*0556*/ 	.byte	0x3f
	.zero		1


	//   ....[74]....
        /*0558*/ 	.word	0x00006630
        /*055c*/ 	.word	0x00000008
        /*0560*/ 	.word	0x00000000
        /*0564*/ 	.short	0x010a
        /*0566*/ 	.byte	0x3f
	.zero		1


	//   ....[75]....
        /*0568*/ 	.word	0x00006680
        /*056c*/ 	.word	0x00000009
        /*0570*/ 	.word	0x00000000
        /*0574*/ 	.short	0x010a
        /*0576*/ 	.byte	0x3f
	.zero		1


	//   ....[76]....
        /*0578*/ 	.word	0x000066d0
        /*057c*/ 	.word	0x00000008
        /*0580*/ 	.word	0x00000000
        /*0584*/ 	.short	0x010a
        /*0586*/ 	.byte	0x3f
	.zero		1


	//   ....[77]....
        /*0588*/ 	.word	0x00006720
        /*058c*/ 	.word	0x0000000b
        /*0590*/ 	.word	0x00000000
        /*0594*/ 	.short	0x010a
        /*0596*/ 	.byte	0x3f
	.zero		1


	//----- nvinfo : EIATTR_NUM_MBARRIERS
	.align		4
.L_37:
        /*0598*/ 	.byte	0x03, 0x38
        /*059a*/ 	.short	0x0022


	//----- nvinfo : EIATTR_EXIT_INSTR_OFFSETS
	.align		4
        /*059c*/ 	.byte	0x04, 0x1c
        /*059e*/ 	.short	(.L_39 - .L_38)


	//   ....[0]....
.L_38:
        /*05a0*/ 	.word	0x00001300


	//   ....[1]....
        /*05a4*/ 	.word	0x00001360


	//   ....[2]....
        /*05a8*/ 	.word	0x00004b40


	//   ....[3]....
        /*05ac*/ 	.word	0x00004b70


	//   ....[4]....
        /*05b0*/ 	.word	0x000060b0


	//----- nvinfo : EIATTR_MAX_THREADS
	.align		4
.L_39:
        /*05b4*/ 	.byte	0x04, 0x05
        /*05b6*/ 	.short	(.L_41 - .L_40)
.L_40:
        /*05b8*/ 	.word	0x00000180
        /*05bc*/ 	.word	0x00000001
        /*05c0*/ 	.word	0x00000001


	//----- nvinfo : EIATTR_CRS_STACK_SIZE
	.align		4
.L_41:
        /*05c4*/ 	.byte	0x04, 0x1e
        /*05c6*/ 	.short	(.L_43 - .L_42)
.L_42:
        /*05c8*/ 	.word	0x00000000


	//----- nvinfo : EIATTR_CBANK_PARAM_SIZE
	.align		4
.L_43:
        /*05cc*/ 	.byte	0x03, 0x19
        /*05ce*/ 	.short	0x0470


	//----- nvinfo : EIATTR_PARAM_CBANK
	.align		4
        /*05d0*/ 	.byte	0x04, 0x0a
        /*05d2*/ 	.short	(.L_45 - .L_44)
	.align		4
.L_44:
        /*05d4*/ 	.word	index@(.nv.constant0._ZN7cutlass13device_kernelINS_4gemm6kernel13GemmUniversalIN4cute5tupleIJiiiiEEENS1_10collective13CollectiveMmaINS1_34MainloopSm90TmaGmmaWarpSpecializedILi14ENS5_IJNS4_1CILi1EEESB_SB_EEENS1_32KernelTmaWarpSpecializedPingpongEEENS5_IJNSA_ILi64EEESF_SF_EEENS_10bfloat16_tENS5_IJlSB_lEEESH_SI_NS4_8TiledMMAINS4_8MMA_AtomIJNS4_4SM904GMMA27MMA_64x64x16_F32BF16BF16_SSILNSM_5MajorE0ELSO_0ELNSM_7ScaleInE1ELSP_1EEEEEENS4_6LayoutISC_NS5_IJNSA_ILi0EEEST_ST_EEEEENS5_IJNS4_10UnderscoreESW_SW_EEEEENS4_13SM90_TMA_LOADENS4_14ComposedLayoutINS4_7SwizzleILi3ELi4ELi3EEENS4_18smem_ptr_flag_bitsILi16EEENSS_INS5_IJNSA_ILi8EEESF_EEENS5_IJSF_SB_EEEEEEEvNS4_8identityESZ_S19_vS1A_EENS_8epilogue10collective6detail29Sm90TmaWarpSpecializedAdapterINS1D_15DefaultEpilogueISH_SI_SI_NS1C_6thread17LinearCombinationISH_Li1EffLNS1H_9ScaleType4KindE0ELNS_15FloatRoundStyleE2ESH_EENS1_15EpilogueDefaultEEEEEvvEEEEvNT_6ParamsE)
        /*05d8*/ 	.short	0x0210
        /*05da*/ 	.short	0x0470


	//----- nvinfo : EIATTR_SW_WAR
	.align		4
.L_45:
        /*05dc*/ 	.byte	0x04, 0x36
        /*05de*/ 	.short	(.L_47 - .L_46)
.L_46:
        /*05e0*/ 	.word	0x00000008
.L_47:


//--------------------- .nv.callgraph             --------------------------
	.section	.nv.callgraph,"",@"SHT_CUDA_CALLGRAPH"
	.align	4
	.sectionentsize	8
	.align		4
        /*0000*/ 	.word	0x00000000
	.align		4
        /*0004*/ 	.word	0xffffffff
	.align		4
        /*0008*/ 	.word	index@(_ZN7cutlass13device_kernelINS_4gemm6kernel13GemmUniversalIN4cute5tupleIJiiiiEEENS1_10collective13CollectiveMmaINS1_34MainloopSm90TmaGmmaWarpSpecializedILi14ENS5_IJNS4_1CILi1EEESB_SB_EEENS1_32KernelTmaWarpSpecializedPingpongEEENS5_IJNSA_ILi64EEESF_SF_EEENS_10bfloat16_tENS5_IJlSB_lEEESH_SI_NS4_8TiledMMAINS4_8MMA_AtomIJNS4_4SM904GMMA27MMA_64x64x16_F32BF16BF16_SSILNSM_5MajorE0ELSO_0ELNSM_7ScaleInE1ELSP_1EEEEEENS4_6LayoutISC_NS5_IJNSA_ILi0EEEST_ST_EEEEENS5_IJNS4_10UnderscoreESW_SW_EEEEENS4_13SM90_TMA_LOADENS4_14ComposedLayoutINS4_7SwizzleILi3ELi4ELi3EEENS4_18smem_ptr_flag_bitsILi16EEENSS_INS5_IJNSA_ILi8EEESF_EEENS5_IJSF_SB_EEEEEEEvNS4_8identityESZ_S19_vS1A_EENS_8epilogue10collective6detail29Sm90TmaWarpSpecializedAdapterINS1D_15DefaultEpilogueISH_SI_SI_NS1C_6thread17LinearCombinationISH_Li1EffLNS1H_9ScaleType4KindE0ELNS_15FloatRoundStyleE2ESH_EENS1_15EpilogueDefaultEEEEEvvEEEEvNT_6ParamsE)
	.align		4
        /*000c*/ 	.word	index@(__assertfail)
	.align		4
        /*0010*/ 	.word	0x00000000
	.align		4
        /*0014*/ 	.word	0xfffffffe
	.align		4
        /*0018*/ 	.word	0x00000000
	.align		4
        /*001c*/ 	.word	0xfffffffd
	.align		4
        /*0020*/ 	.word	0x00000000
	.align		4
        /*0024*/ 	.word	0xfffffffc


//--------------------- .nv.constant4             --------------------------
	.section	.nv.constant4,"a",@progbits
	.align	8
	.align		8
.nv.constant4:
        /*0000*/ 	.dword	__assertfail
	.align		8
        /*0008*/ 	.dword	__unnamed_1
	.align		8
        /*0010*/ 	.dword	_ZN40_INTERNAL_666ea2d2_4_k_cu_13e6dc51_294094cuda3std3__45__cpo5beginE
	.align		8
        /*0018*/ 	.dword	_ZN40_INTERNAL_666ea2d2_4_k_cu_13e6dc51_294094cuda3std3__45__cpo3endE
	.align		8
        /*0020*/ 	.dword	_ZN40_INTERNAL_666ea2d2_4_k_cu_13e6dc51_294094cuda3std3__45__cpo6cbeginE
	.align		8
        /*0028*/ 	.dword	_ZN40_INTERNAL_666ea2d2_4_k_cu_13e6dc51_294094cuda3std3__45__cpo4cendE
	.align		8
        /*0030*/ 	.dword	_ZN40_INTERNAL_666ea2d2_4_k_cu_13e6dc51_294094cuda3std3__442_GLOBAL__N__666ea2d2_4_k_cu_13e6dc51_294096ignoreE
	.align		8
        /*0038*/ 	.dword	_ZN40_INTERNAL_666ea2d2_4_k_cu_13e6dc51_294094cuda3std3__419piecewise_constructE
	.align		8
        /*0040*/ 	.dword	_ZN40_INTERNAL_666ea2d2_4_k_cu_13e6dc51_294094cuda3std3__48in_placeE
	.align		8
        /*0048*/ 	.dword	_ZN40_INTERNAL_666ea2d2_4_k_cu_13e6dc51_294094cuda3std6ranges3__45__cpo4swapE
	.align		8
        /*0050*/ 	.dword	_ZN40_INTERNAL_666ea2d2_4_k_cu_13e6dc51_294094cuda3std6ranges3__45__cpo9iter_moveE
	.align		8
        /*0058*/ 	.dword	_ZN40_INTERNAL_666ea2d2_4_k_cu_13e6dc51_294094cute7productE
	.align		8
        /*0060*/ 	.dword	_ZN40_INTERNAL_666ea2d2_4_k_cu_13e6dc51_294094cute1_E
	.align		8
        /*0068*/ 	.dword	$str$22
	.align		8
        /*0070*/ 	.dword	$str$23


//--------------------- .text._ZN7cutlass13device_kernelINS_4gemm6kernel13GemmUniversalIN4cute5tupleIJiiiiEEENS1_10collective13CollectiveMmaINS1_34MainloopSm90TmaGmmaWarpSpecializedILi14ENS5_IJNS4_1CILi1EEESB_SB_EEENS1_32KernelTmaWarpSpecializedPingpongEEENS5_IJNSA_ILi64EEESF_SF_EEENS_10bfloat16_tENS5_IJlSB_lEEESH_SI_NS4_8TiledMMAINS4_8MMA_AtomIJNS4_4SM904GMMA27MMA_64x64x16_F32BF16BF16_SSILNSM_5MajorE0ELSO_0ELNSM_7ScaleInE1ELSP_1EEEEEENS4_6LayoutISC_NS5_IJNSA_ILi0EEEST_ST_EEEEENS5_IJNS4_10UnderscoreESW_SW_EEEEENS4_13SM90_TMA_LOADENS4_14ComposedLayoutINS4_7SwizzleILi3ELi4ELi3EEENS4_18smem_ptr_flag_bitsILi16EEENSS_INS5_IJNSA_ILi8EEESF_EEENS5_IJSF_SB_EEEEEEEvNS4_8identityESZ_S19_vS1A_EENS_8epilogue10collective6detail29Sm90TmaWarpSpecializedAdapterINS1D_15DefaultEpilogueISH_SI_SI_NS1C_6thread17LinearCombinationISH_Li1EffLNS1H_9ScaleType4KindE0ELNS_15FloatRoundStyleE2ESH_EENS1_15EpilogueDefaultEEEEEvvEEEEvNT_6ParamsE --------------------------
	.section	.text._ZN7cutlass13device_kernelINS_4gemm6kernel13GemmUniversalIN4cute5tupleIJiiiiEEENS1_10collective13CollectiveMmaINS1_34MainloopSm90TmaGmmaWarpSpecializedILi14ENS5_IJNS4_1CILi1EEESB_SB_EEENS1_32KernelTmaWarpSpecializedPingpongEEENS5_IJNSA_ILi64EEESF_SF_EEENS_10bfloat16_tENS5_IJlSB_lEEESH_SI_NS4_8TiledMMAINS4_8MMA_AtomIJNS4_4SM904GMMA27MMA_64x64x16_F32BF16BF16_SSILNSM_5MajorE0ELSO_0ELNSM_7ScaleInE1ELSP_1EEEEEENS4_6LayoutISC_NS5_IJNSA_ILi0EEEST_ST_EEEEENS5_IJNS4_10UnderscoreESW_SW_EEEEENS4_13SM90_TMA_LOADENS4_14ComposedLayoutINS4_7SwizzleILi3ELi4ELi3EEENS4_18smem_ptr_flag_bitsILi16EEENSS_INS5_IJNSA_ILi8EEESF_EEENS5_IJSF_SB_EEEEEEEvNS4_8identityESZ_S19_vS1A_EENS_8epilogue10collective6detail29Sm90TmaWarpSpecializedAdapterINS1D_15DefaultEpilogueISH_SI_SI_NS1C_6thread17LinearCombinationISH_Li1EffLNS1H_9ScaleType4KindE0ELNS_15FloatRoundStyleE2ESH_EENS1_15EpilogueDefaultEEEEEvvEEEEvNT_6ParamsE,"ax",@progbits
	.align	128
.text._ZN7cutlass13device_kernelINS_4gemm6kernel13GemmUniversalIN4cute5tupleIJiiiiEEENS1_10collective13CollectiveMmaINS1_34MainloopSm90TmaGmmaWarpSpecializedILi14ENS5_IJNS4_1CILi1EEESB_SB_EEENS1_32KernelTmaWarpSpecializedPingpongEEENS5_IJNSA_ILi64EEESF_SF_EEENS_10bfloat16_tENS5_IJlSB_lEEESH_SI_NS4_8TiledMMAINS4_8MMA_AtomIJNS4_4SM904GMMA27MMA_64x64x16_F32BF16BF16_SSILNSM_5MajorE0ELSO_0ELNSM_7ScaleInE1ELSP_1EEEEEENS4_6LayoutISC_NS5_IJNSA_ILi0EEEST_ST_EEEEENS5_IJNS4_10UnderscoreESW_SW_EEEEENS4_13SM90_TMA_LOADENS4_14ComposedLayoutINS4_7SwizzleILi3ELi4ELi3EEENS4_18smem_ptr_flag_bitsILi16EEENSS_INS5_IJNSA_ILi8EEESF_EEENS5_IJSF_SB_EEEEEEEvNS4_8identityESZ_S19_vS1A_EENS_8epilogue10collective6detail29Sm90TmaWarpSpecializedAdapterINS1D_15DefaultEpilogueISH_SI_SI_NS1C_6thread17LinearCombinationISH_Li1EffLNS1H_9ScaleType4KindE0ELNS_15FloatRoundStyleE2ESH_EENS1_15EpilogueDefaultEEEEEvvEEEEvNT_6ParamsE:
        .type           _ZN7cutlass13device_kernelINS_4gemm6kernel13GemmUniversalIN4cute5tupleIJiiiiEEENS1_10collective13CollectiveMmaINS1_34MainloopSm90TmaGmmaWarpSpecializedILi14ENS5_IJNS4_1CILi1EEESB_SB_EEENS1_32KernelTmaWarpSpecializedPingpongEEENS5_IJNSA_ILi64EEESF_SF_EEENS_10bfloat16_tENS5_IJlSB_lEEESH_SI_NS4_8TiledMMAINS4_8MMA_AtomIJNS4_4SM904GMMA27MMA_64x64x16_F32BF16BF16_SSILNSM_5MajorE0ELSO_0ELNSM_7ScaleInE1ELSP_1EEEEEENS4_6LayoutISC_NS5_IJNSA_ILi0EEEST_ST_EEEEENS5_IJNS4_10UnderscoreESW_SW_EEEEENS4_13SM90_TMA_LOADENS4_14ComposedLayoutINS4_7SwizzleILi3ELi4ELi3EEENS4_18smem_ptr_flag_bitsILi16EEENSS_INS5_IJNSA_ILi8EEESF_EEENS5_IJSF_SB_EEEEEEEvNS4_8identityESZ_S19_vS1A_EENS_8epilogue10collective6detail29Sm90TmaWarpSpecializedAdapterINS1D_15DefaultEpilogueISH_SI_SI_NS1C_6thread17LinearCombinationISH_Li1EffLNS1H_9ScaleType4KindE0ELNS_15FloatRoundStyleE2ESH_EENS1_15EpilogueDefaultEEEEEvvEEEEvNT_6ParamsE,@function
        .size           _ZN7cutlass13device_kernelINS_4gemm6kernel13GemmUniversalIN4cute5tupleIJiiiiEEENS1_10collective13CollectiveMmaINS1_34MainloopSm90TmaGmmaWarpSpecializedILi14ENS5_IJNS4_1CILi1EEESB_SB_EEENS1_32KernelTmaWarpSpecializedPingpongEEENS5_IJNSA_ILi64EEESF_SF_EEENS_10bfloat16_tENS5_IJlSB_lEEESH_SI_NS4_8TiledMMAINS4_8MMA_AtomIJNS4_4SM904GMMA27MMA_64x64x16_F32BF16BF16_SSILNSM_5MajorE0ELSO_0ELNSM_7ScaleInE1ELSP_1EEEEEENS4_6LayoutISC_NS5_IJNSA_ILi0EEEST_ST_EEEEENS5_IJNS4_10UnderscoreESW_SW_EEEEENS4_13SM90_TMA_LOADENS4_14ComposedLayoutINS4_7SwizzleILi3ELi4ELi3EEENS4_18smem_ptr_flag_bitsILi16EEENSS_INS5_IJNSA_ILi8EEESF_EEENS5_IJSF_SB_EEEEEEEvNS4_8identityESZ_S19_vS1A_EENS_8epilogue10collective6detail29Sm90TmaWarpSpecializedAdapterINS1D_15DefaultEpilogueISH_SI_SI_NS1C_6thread17LinearCombinationISH_Li1EffLNS1H_9ScaleType4KindE0ELNS_15FloatRoundStyleE2ESH_EENS1_15EpilogueDefaultEEEEEvvEEEEvNT_6ParamsE,(.L_x_154 - _ZN7cutlass13device_kernelINS_4gemm6kernel13GemmUniversalIN4cute5tupleIJiiiiEEENS1_10collective13CollectiveMmaINS1_34MainloopSm90TmaGmmaWarpSpecializedILi14ENS5_IJNS4_1CILi1EEESB_SB_EEENS1_32KernelTmaWarpSpecializedPingpongEEENS5_IJNSA_ILi64EEESF_SF_EEENS_10bfloat16_tENS5_IJlSB_lEEESH_SI_NS4_8TiledMMAINS4_8MMA_AtomIJNS4_4SM904GMMA27MMA_64x64x16_F32BF16BF16_SSILNSM_5MajorE0ELSO_0ELNSM_7ScaleInE1ELSP_1EEEEEENS4_6LayoutISC_NS5_IJNSA_ILi0EEEST_ST_EEEEENS5_IJNS4_10UnderscoreESW_SW_EEEEENS4_13SM90_TMA_LOADENS4_14ComposedLayoutINS4_7SwizzleILi3ELi4ELi3EEENS4_18smem_ptr_flag_bitsILi16EEENSS_INS5_IJNSA_ILi8EEESF_EEENS5_IJSF_SB_EEEEEEEvNS4_8identityESZ_S19_vS1A_EENS_8epilogue10collective6detail29Sm90TmaWarpSpecializedAdapterINS1D_15DefaultEpilogueISH_SI_SI_NS1C_6thread17LinearCombinationISH_Li1EffLNS1H_9ScaleType4KindE0ELNS_15FloatRoundStyleE2ESH_EENS1_15EpilogueDefaultEEEEEvvEEEEvNT_6ParamsE)
        .other          _ZN7cutlass13device_kernelINS_4gemm6kernel13GemmUniversalIN4cute5tupleIJiiiiEEENS1_10collective13CollectiveMmaINS1_34MainloopSm90TmaGmmaWarpSpecializedILi14ENS5_IJNS4_1CILi1EEESB_SB_EEENS1_32KernelTmaWarpSpecializedPingpongEEENS5_IJNSA_ILi64EEESF_SF_EEENS_10bfloat16_tENS5_IJlSB_lEEESH_SI_NS4_8TiledMMAINS4_8MMA_AtomIJNS4_4SM904GMMA27MMA_64x64x16_F32BF16BF16_SSILNSM_5MajorE0ELSO_0ELNSM_7ScaleInE1ELSP_1EEEEEENS4_6LayoutISC_NS5_IJNSA_ILi0EEEST_ST_EEEEENS5_IJNS4_10UnderscoreESW_SW_EEEEENS4_13SM90_TMA_LOADENS4_14ComposedLayoutINS4_7SwizzleILi3ELi4ELi3EEENS4_18smem_ptr_flag_bitsILi16EEENSS_INS5_IJNSA_ILi8EEESF_EEENS5_IJSF_SB_EEEEEEEvNS4_8identityESZ_S19_vS1A_EENS_8epilogue10collective6detail29Sm90TmaWarpSpecializedAdapterINS1D_15DefaultEpilogueISH_SI_SI_NS1C_6thread17LinearCombinationISH_Li1EffLNS1H_9ScaleType4KindE0ELNS_15FloatRoundStyleE2ESH_EENS1_15EpilogueDefaultEEEEEvvEEEEvNT_6ParamsE,@"STO_CUDA_ENTRY STV_DEFAULT"
_ZN7cutlass13device_kernelINS_4gemm6kernel13GemmUniversalIN4cute5tupleIJiiiiEEENS1_10collective13CollectiveMmaINS1_34MainloopSm90TmaGmmaWarpSpecializedILi14ENS5_IJNS4_1CILi1EEESB_SB_EEENS1_32KernelTmaWarpSpecializedPingpongEEENS5_IJNSA_ILi64EEESF_SF_EEENS_10bfloat16_tENS5_IJlSB_lEEESH_SI_NS4_8TiledMMAINS4_8MMA_AtomIJNS4_4SM904GMMA27MMA_64x64x16_F32BF16BF16_SSILNSM_5MajorE0ELSO_0ELNSM_7ScaleInE1ELSP_1EEEEEENS4_6LayoutISC_NS5_IJNSA_ILi0EEEST_ST_EEEEENS5_IJNS4_10UnderscoreESW_SW_EEEEENS4_13SM90_TMA_LOADENS4_14ComposedLayoutINS4_7SwizzleILi3ELi4ELi3EEENS4_18smem_ptr_flag_bitsILi16EEENSS_INS5_IJNSA_ILi8EEESF_EEENS5_IJSF_SB_EEEEEEEvNS4_8identityESZ_S19_vS1A_EENS_8epilogue10collective6detail29Sm90TmaWarpSpecializedAdapterINS1D_15DefaultEpilogueISH_SI_SI_NS1C_6thread17LinearCombinationISH_Li1EffLNS1H_9ScaleType4KindE0ELNS_15FloatRoundStyleE2ESH_EENS1_15EpilogueDefaultEEEEEvvEEEEvNT_6ParamsE:
[----:B------:R-:W0:Y:S02]  /*0000*/  LDC R1, c[0x0][0x28] ;  /* 0x00000a00ff017b82 */ /* 0x000e240000000800 */
[----:B0-----:R-:W-:Y:S01]  /*0010*/  VIADD R1, R1, 0xfffffff8 ;  /* 0xfffffff801017836 */ /* 0x001fe20000000000 */
[----:B------:R-:W0:Y:S01]  /*0020*/  S2R R4, SR_TID.X ;  /* 0x0000000000047919 */ /* 0x000e220000002100 */
[----:B------:R-:W-:Y:S01]  /*0030*/  ELECT P0, URZ, PT ;  /* 0x00000000003f782f */ /* 0x000fe20003800000 */
[----:B------:R-:W-:Y:S01]  /*0040*/  BSSY B0, `(.L_x_0) ;  /* 0x000000f000007945 */ /* 0x000fe20003800000 */
[--C-:B0-----:R-:W-:Y:S02]  /*0050*/  SHF.R.U32.HI R0, RZ, 0x5, R4.reuse ;  /* 0x00000005ff007819 */ /* 0x101fe40000011604 */
[----:B------:R-:W-:-:S03]  /*0060*/  SHF.R.U32.HI R5, RZ, 0x7, R4 ;  /* 0x00000007ff057819 */ /* 0x000fc60000011604 */
[----:B------:R-:W0:Y:S04]  /*0070*/  SHFL.IDX PT, R2, R0, RZ, 0x1f ;  /* 0x00001fff00027589 */ /* 0x000e2800000e0000 */
[----:B------:R1:W2:Y:S01]  /*0080*/  SHFL.IDX PT, R8, R5, RZ, 0x1f ;  /* 0x00001fff05087589 */ /* 0x0002a200000e0000 */
[----:B0-----:R-:W-:-:S13]  /*0090*/  ISETP.NE.OR P0, PT, R2, RZ, !P0 ;  /* 0x000000ff0200720c */ /* 0x001fda0004705670 */
[----:B-12---:R-:W-:Y:S05]  /*00a0*/  @P0 BRA `(.L_x_1) ;  /* 0x0000000000200947 */ /* 0x006fea0003800000 */
[----:B------:R-:W-:Y:S02]  /*00b0*/  ULDC.64 UR4, c[0x0][0x198] ;  /* 0x0000660000047ab9 */ /* 0x000fe40000000a00 */
[----:B------:R-:W-:Y:S02]  /*00c0*/  UIADD3 UR6, UP0, UR4, 0xf0, URZ ;  /* 0x000000f004067890 */ /* 0x000fe4000ff1e03f */
[----:B------:R-:W-:Y:S02]  /*00d0*/  UIADD3 UR4, UP1, UR4, 0x1f0, URZ ;  /* 0x000001f004047890 */ /* 0x000fe4000ff3e03f */
[----:B------:R-:W-:Y:S02]  /*00e0*/  UIADD3.X UR7, URZ, UR5, URZ, UP0, !UPT ;  /* 0x000000053f077290 */ /* 0x000fe400087fe43f */
[----:B------:R-:W-:-:S07]  /*00f0*/  UIADD3.X UR5, URZ, UR5, URZ, UP1, !UPT ;  /* 0x000000053f057290 */ /* 0x000fce0008ffe43f */
[----:B------:R0:W-:Y:S02]  /*0100*/  UTMACCTL.PF [UR6] ;  /* 0x00000000060079b9 */ /* 0x0001e40008040000 */
[----:B------:R0:W-:Y:S02]  /*0110*/  UTMACCTL.PF [UR4] ;  /* 0x00000000040079b9 */ /* 0x0001e40008040000 */
[----:B0-----:R-:W-:Y:S01]  /*0120*/  NOP ;  /* 0x0000000000007918 */ /* 0x001fe20000000000 */
.L_x_1:
[----:B------:R-:W-:Y:S05]  /*0130*/  BSYNC B0 ;  /* 0x0000000000007941 */ /* 0x000fea0003800000 */
.L_x_0:
[----:B------:R-:W0:Y:S02]  /*0140*/  SHFL.IDX PT, R3, R0, RZ, 0x1f ;  /* 0x00001fff00037589 */ /* 0x000e2400000e0000 */
[----:B0-----:R-:W-:-:S13]  /*0150*/  ISETP.NE.AND P0, PT, R3, RZ, PT ;  /* 0x000000ff0300720c */ /* 0x001fda0003f05270 */
[----:B------:R-:W-:Y:S05]  /*0160*/  @P0 BRA `(.L_x_2) ;  /* 0x0000000000b40947 */ /* 0x000fea0003800000 */
[----:B------:R-:W-:Y:S01]  /*0170*/  ELECT P0, URZ, PT ;  /* 0x00000000003f782f */ /* 0x000fe20003800000 */
[----:B------:R-:W-:-:S12]  /*0180*/  BSSY B0, `(.L_x_2) ;  /* 0x000002b000007945 */ /* 0x000fd80003800000 */
[----:B------:R-:W-:Y:S05]  /*0190*/  @!P0 BRA `(.L_x_3) ;  /* 0x0000000000a48947 */ /* 0x000fea0003800000 */
[----:B------:R-:W0:Y:S01]  /*01a0*/  S2UR UR8, SR_CgaCtaId ;  /* 0x00000000000879c3 */ /* 0x000e220000008800 */
[----:B------:R-:W-:Y:S01]  /*01b0*/  UMOV UR4, 0x400 ;  /* 0x0000040000047882 */ /* 0x000fe20000000000 */
[----:B------:R-:W-:Y:S01]  /*01c0*/  UMOV UR5, 0x1 ;  /* 0x0000000100057882 */ /* 0x000fe20000000000 */
[----:B------:R-:W-:Y:S02]  /*01d0*/  UMOV UR6, 0x80 ;  /* 0x0000008000067882 */ /* 0x000fe40000000000 */
[----:B------:R-:W-:-:S04]  /*01e0*/  UIADD3 UR6, -UR6, 0x100000, URZ ;  /* 0x0010000006067890 */ /* 0x000fc8000fffe13f */
[----:B------:R-:W-:Y:S02]  /*01f0*/  USHF.L.U32 UR7, UR6, 0xb, URZ ;  /* 0x0000000b06077899 */ /* 0x000fe4000800063f */
[----:B------:R-:W-:Y:S02]  /*0200*/  USHF.L.U32 UR6, UR6, 0x1, URZ ;  /* 0x0000000106067899 */ /* 0x000fe4000800063f */
[----:B0-----:R-:W-:Y:S02]  /*0210*/  ULEA UR8, UR8, UR4, 0x18 ;  /* 0x0000000408087291 */ /* 0x001fe4000f8ec03f */
[----:B------:R-:W-:-:S04]  /*0220*/  UIADD3 UR4, -UR5, 0x100000, URZ ;  /* 0x0010000005047890 */ /* 0x000fc8000fffe13f */
[----:B------:R-:W-:Y:S02]  /*0230*/  USHF.L.U32 UR5, UR4, 0xb, URZ ;  /* 0x0000000b04057899 */ /* 0x000fe4000800063f */
[----:B------:R-:W-:Y:S01]  /*0240*/  USHF.L.U32 UR4, UR4, 0x1, URZ ;  /* 0x0000000104047899 */ /* 0x000fe2000800063f */
[----:B------:R-:W0:Y:S11]  /*0250*/  FENCE.VIEW.ASYNC.S ;  /* 0x00000000000073c6 */ /* 0x000e360000000000 */
[----:B0-----:R0:W1:Y:S01]  /*0260*/  SYNCS.EXCH.64 URZ, [UR8], UR4 ;  /* 0x00000004083f75b2 */ /* 0x0010620008000100 */
[----:B------:R0:W2:Y:S01]  /*0270*/  SYNCS.EXCH.64 URZ, [UR8+0x70], UR6 ;  /* 0x00007006083f75b2 */ /* 0x0000a20008000100 */
[----:B------:R0:W3:Y:S01]  /*0280*/  SYNCS.EXCH.64 URZ, [UR8+0x8], UR4 ;  /* 0x00000804083f75b2 */ /* 0x0000e20008000100 */
[----:B------:R0:W4:Y:S01]  /*0290*/  SYNCS.EXCH.64 URZ, [UR8+0x78], UR6 ;  /* 0x00007806083f75b2 */ /* 0x0001220008000100 */
[----:B------:R0:W0:Y:S01]  /*02a0*/  SYNCS.EXCH.64 URZ, [UR8+0x10], UR4 ;  /* 0x00001004083f75b2 */ /* 0x0000220008000100 */
        /* <DEDUP_REMOVED lines=23> */
[----:B-1234-:R-:W-:Y:S01]  /*0420*/  NOP ;  /* 0x0000000000007918 */ /* 0x01efe20000000000 */
.L_x_3:
[----:B0-----:R-:W-:Y:S05]  /*0430*/  BSYNC B0 ;  /* 0x0000000000007941 */ /* 0x001fea0003800000 */
.L_x_2:
[----:B------:R-:W0:Y:S01]  /*0440*/  SHFL.IDX PT, R6, R0, RZ, 0x1f ;  /* 0x00001fff00067589 */ /* 0x000e2200000e0000 */
[----:B------:R-:W-:Y:S01]  /*0450*/  ELECT P0, URZ, PT ;  /* 0x00000000003f782f */ /* 0x000fe20003800000 */
[----:B------:R-:W-:Y:S01]  /*0460*/  NOP ;  /* 0x0000000000007918 */ /* 0x000fe20000000000 */
[----:B------:R-:W-:Y:S01]  /*0470*/  ELECT P1, URZ, PT ;  /* 0x00000000003f782f */ /* 0x000fe20003820000 */
[----:B------:R-:W1:Y:S01]  /*0480*/  SHFL.IDX PT, R3, R0, RZ, 0x1f ;  /* 0x00001fff00037589 */ /* 0x000e6200000e0000 */
[----:B------:R-:W-:Y:S01]  /*0490*/  UMOV UR4, 0x20 ;  /* 0x0000002000047882 */ /* 0x000fe20000000000 */
[----:B------:R-:W-:Y:S01]  /*04a0*/  UMOV UR11, 0x80 ;  /* 0x00000080000b7882 */ /* 0x000fe20000000000 */
[----:B------:R-:W-:Y:S01]  /*04b0*/  NOP ;  /* 0x0000000000007918 */ /* 0x000fe20000000000 */
[C---:B------:R-:W-:Y:S01]  /*04c0*/  VIADD R33, R8.reuse, 0xffffffff ;  /* 0xffffffff08217836 */ /* 0x040fe20000000000 */
[----:B------:R-:W2:Y:S01]  /*04d0*/  SHFL.IDX PT, R5, R5, RZ, 0x1f ;  /* 0x00001fff05057589 */ /* 0x000ea200000e0000 */
[----:B------:R-:W-:Y:S01]  /*04e0*/  ULDC.64 UR36, c[0x0][0x208] ;  /* 0x0000820000247ab9 */ /* 0x000fe20000000a00 */
[----:B------:R-:W-:-:S02]  /*04f0*/  ISETP.NE.AND P2, PT, R8, RZ, PT ;  /* 0x000000ff0800720c */ /* 0x000fc40003f45270 */
[----:B------:R-:W-:Y:S02]  /*0500*/  ISETP.GE.U32.AND P3, PT, R33, 0x2, PT ;  /* 0x000000022100780c */ /* 0x000fe40003f66070 */
[----:B0-----:R-:W-:Y:S02]  /*0510*/  ISETP.NE.OR P0, PT, R6, RZ, !P0 ;  /* 0x000000ff0600720c */ /* 0x001fe40004705670 */
[----:B-1----:R-:W-:Y:S02]  /*0520*/  ISETP.NE.OR P1, PT, R3, RZ, !P1 ;  /* 0x000000ff0300720c */ /* 0x002fe40004f25670 */
[----:B------:R-:W-:-:S04]  /*0530*/  SHF.R.S32.HI R3, RZ, 0x1f, R2 ;  /* 0x0000001fff037819 */ /* 0x000fc80000011402 */
[----:B------:R-:W-:-:S05]  /*0540*/  LEA.HI R3, R3, R2, RZ, 0x2 ;  /* 0x0000000203037211 */ /* 0x000fca00078f10ff */
[----:B------:R-:W-:Y:S01]  /*0550*/  VOTEU.ALL UP0, P0 ;  /* 0x00000000003f7886 */ /* 0x000fe20000000000 */
[----:B------:R-:W-:Y:S01]  /*0560*/  LOP3.LUT R3, R3, 0xfffffffc, RZ, 0xc0, !PT ;  /* 0xfffffffc03037812 */ /* 0x000fe200078ec0ff */
[----:B------:R-:W-:-:S03]  /*0570*/  VOTEU.ALL UP1, P1 ;  /* 0x00000000003f7886 */ /* 0x000fc60000820000 */
[----:B------:R-:W0:Y:S01]  /*0580*/  @!UP0 S2UR UR7, SR_CgaCtaId ;  /* 0x00000000000789c3 */ /* 0x000e220000008800 */
[----:B------:R-:W-:Y:S01]  /*0590*/  @!UP0 UMOV UR6, 0x400 ;  /* 0x0000040000068882 */ /* 0x000fe20000000000 */
[----:B------:R-:W-:-:S04]  /*05a0*/  @!UP0 UIADD3 UR4, -UR4, 0x100000, URZ ;  /* 0x0010000004048890 */ /* 0x000fc8000fffe13f */
[----:B------:R-:W-:Y:S02]  /*05b0*/  @!UP0 USHF.L.U32 UR5, UR4, 0xb, URZ ;  /* 0x0000000b04058899 */ /* 0x000fe4000800063f */
[----:B------:R-:W-:Y:S01]  /*05c0*/  @!UP0 USHF.L.U32 UR4, UR4, 0x1, URZ ;  /* 0x0000000104048899 */ /* 0x000fe2000800063f */
[----:B------:R-:W-:Y:S01]  /*05d0*/  IMAD.IADD R0, R2, 0x1, -R3 ;  /* 0x0000000102007824 */ /* 0x000fe200078e0a03 */
[----:B------:R-:W-:Y:S01]  /*05e0*/  @!UP1 UMOV UR9, 0x400 ;  /* 0x0000040000099882 */ /* 0x000fe20000000000 */
[----:B------:R-:W-:Y:S01]  /*05f0*/  VOTEU.ALL UP2, P1 ;  /* 0x00000000003f7886 */ /* 0x000fe20000840000 */
[----:B------:R-:W-:Y:S01]  /*0600*/  VOTEU.ALL UP3, P1 ;  /* 0x00000000003f7886 */ /* 0x000fe20000860000 */
[----:B------:R-:W-:Y:S01]  /*0610*/  VOTEU.ALL UP4, P1 ;  /* 0x00000000003f7886 */ /* 0x000fe20000880000 */
[----:B------:R-:W1:Y:S01]  /*0620*/  @!UP1 S2UR UR10, SR_CgaCtaId ;  /* 0x00000000000a99c3 */ /* 0x000e620000008800 */
[----:B------:R-:W-:Y:S01]  /*0630*/  VOTEU.ALL UP5, P1 ;  /* 0x00000000003f7886 */ /* 0x000fe200008a0000 */
[----:B------:R-:W-:-:S04]  /*0640*/  SHF.R.S32.HI R3, RZ, 0x1f, R4 ;  /* 0x0000001fff037819 */ /* 0x000fc80000011404 */
[----:B------:R-:W-:-:S04]  /*0650*/  LEA.HI R3, R3, R4, RZ, 0x7 ;  /* 0x0000000403037211 */ /* 0x000fc800078f38ff */
[----:B------:R-:W-:-:S05]  /*0660*/  LOP3.LUT R3, R3, 0xffffff80, RZ, 0xc0, !PT ;  /* 0xffffff8003037812 */ /* 0x000fca00078ec0ff */
[----:B------:R-:W-:Y:S01]  /*0670*/  IMAD.IADD R3, R4, 0x1, -R3 ;  /* 0x0000000104037824 */ /* 0x000fe200078e0a03 */
[----:B0-----:R-:W-:Y:S02]  /*0680*/  @!UP0 ULEA UR8, UR7, UR6, 0x18 ;  /* 0x0000000607088291 */ /* 0x001fe4000f8ec03f */
[----:B------:R-:W-:-:S04]  /*0690*/  @!UP1 UIADD3 UR6, -UR11, 0x100000, URZ ;  /* 0x001000000b069890 */ /* 0x000fc8000fffe13f */
[----:B------:R-:W-:Y:S02]  /*06a0*/  @!UP1 USHF.L.U32 UR7, UR6, 0xb, URZ ;  /* 0x0000000b06079899 */ /* 0x000fe4000800063f */
[----:B------:R-:W-:Y:S01]  /*06b0*/  @!UP1 USHF.L.U32 UR6, UR6, 0x1, URZ ;  /* 0x0000000106069899 */ /* 0x000fe2000800063f */
[----:B------:R-:W-:Y:S01]  /*06c0*/  VOTEU.ALL UP0, P0 ;  /* 0x00000000003f7886 */ /* 0x000fe20000000000 */
[----:B-1----:R-:W-:Y:S01]  /*06d0*/  @!UP1 ULEA UR9, UR10, UR9, 0x18 ;  /* 0x000000090a099291 */ /* 0x002fe2000f8ec03f */
[----:B------:R-:W-:Y:S02]  /*06e0*/  VOTEU.ALL UP1, P0 ;  /* 0x00000000003f7886 */ /* 0x000fe40000020000 */
[----:B------:R-:W-:Y:S01]  /*06f0*/  ULDC.64 UR10, c[0x0][0x598] ;  /* 0x00016600000a7ab9 */ /* 0x000fe20000000a00 */
[----:B------:R-:W-:Y:S01]  /*0700*/  ISETP.NE.AND P0, PT, R0, 0x3, PT ;  /* 0x000000030000780c */ /* 0x000fe20003f05270 */
[----:B------:R-:W0:Y:S02]  /*0710*/  FENCE.VIEW.ASYNC.S ;  /* 0x00000000000073c6 */ /* 0x000e240000000000 */
[----:B0-----:R0:W1:Y:S01]  /*0720*/  @!UP0 SYNCS.EXCH.64 URZ, [UR8+0x110], UR4 ;  /* 0x00011004083f85b2 */ /* 0x0010620008000100 */
[----:B------:R-:W-:-:S02]  /*0730*/  ISETP.NE.U32.AND P1, PT, RZ, UR10, PT ;  /* 0x0000000aff007c0c */ /* 0x000fc4000bf25070 */
[----:B------:R-:W-:Y:S02]  /*0740*/  ISETP.EQ.OR P0, PT, R0, RZ, !P0 ;  /* 0x000000ff0000720c */ /* 0x000fe40004702670 */
[----:B------:R-:W-:Y:S02]  /*0750*/  ISETP.NE.AND.EX P1, PT, RZ, UR11, PT, P1 ;  /* 0x0000000bff007c0c */ /* 0x000fe4000bf25310 */
[----:B------:R-:W-:-:S04]  /*0760*/  ISETP.EQ.AND P0, PT, R8, RZ, P0 ;  /* 0x000000ff0800720c */ /* 0x000fc80000702270 */
[----:B------:R-:W-:-:S04]  /*0770*/  SEL R16, RZ, 0x1, !P0 ;  /* 0x00000001ff107807 */ /* 0x000fc80004000000 */
[----:B------:R-:W-:Y:S01]  /*0780*/  SEL R16, R16, 0x2, P3 ;  /* 0x0000000210107807 */ /* 0x000fe20001800000 */
[----:B------:R0:W1:Y:S01]  /*0790*/  @!UP1 SYNCS.EXCH.64 URZ, [UR8+0x118], UR4 ;  /* 0x00011804083f95b2 */ /* 0x0000620008000100 */
[----:B------:R-:W-:Y:S01]  /*07a0*/  NOP ;  /* 0x0000000000007918 */ /* 0x000fe20000000000 */
[----:B------:R0:W1:Y:S01]  /*07b0*/  @!UP2 SYNCS.EXCH.64 URZ, [UR9+0xf0], UR6 ;  /* 0x0000f006093fa5b2 */ /* 0x0000620008000100 */
[----:B------:R0:W1:Y:S01]  /*07c0*/  @!UP3 SYNCS.EXCH.64 URZ, [UR9+0xf8], UR6 ;  /* 0x0000f806093fb5b2 */ /* 0x0000620008000100 */
[----:B------:R0:W1:Y:S01]  /*07d0*/  @!UP4 SYNCS.EXCH.64 URZ, [UR9+0x100], UR6 ;  /* 0x00010006093fc5b2 */ /* 0x0000620008000100 */
[----:B------:R0:W1:Y:S01]  /*07e0*/  @!UP5 SYNCS.EXCH.64 URZ, [UR9+0x108], UR6 ;  /* 0x00010806093fd5b2 */ /* 0x0000620008000100 */
[----:B------:R-:W-:Y:S01]  /*07f0*/  NOP ;  /* 0x0000000000007918 */ /* 0x000fe20000000000 */
[----:B-1----:R-:W-:Y:S06]  /*0800*/  BAR.SYNC.DEFER_BLOCKING 0x0 ;  /* 0x0000000000007b1d */ /* 0x002fec0000010000 */
[----:B0-2---:R-:W-:Y:S05]  /*0810*/  @!P1 BRA `(.L_x_4) ;  /* 0x00000000001c9947 */ /* 0x005fea0003800000 */
[----:B------:R-:W0:Y:S02]  /*0820*/  LDC.64 R6, c[0x0][0x598] ;  /* 0x00016600ff067b82 */ /* 0x000e240000000a00 */
[----:B0-----:R-:W2:Y:S02]  /*0830*/  LDG.E.64 R6, desc[UR36][R6.64] ;  /* 0x0000002406067981 */ /* 0x001ea4000c1e1b00 */
[----:B--2---:R-:W-:-:S04]  /*0840*/  ISETP.NE.U32.AND P0, PT, R6, RZ, PT ;  /* 0x000000ff0600720c */ /* 0x004fc80003f05070 */
[----:B------:R-:W-:-:S13]  /*0850*/  ISETP.NE.AND.EX P0, PT, R7, RZ, PT, P0 ;  /* 0x000000ff0700720c */ /* 0x000fda0003f05300 */
[----:B------:R-:W-:Y:S05]  /*0860*/  @!P0 BRA `(.L_x_4) ;  /* 0x0000000000088947 */ /* 0x000fea0003800000 */
[----:B------:R1:W5:Y:S01]  /*0870*/  LD.E R56, desc[UR36][R6.64] ;  /* 0x0000002406387980 */ /* 0x000362000c101900 */
[----:B------:R-:W-:Y:S05]  /*0880*/  BRA `(.L_x_5) ;  /* 0x0000000000247947 */ /* 0x000fea0003800000 */
.L_x_4:
[----:B------:R-:W-:Y:S02]  /*0890*/  ULDC.64 UR4, c[0x0][0x588] ;  /* 0x0001620000047ab9 */ /* 0x000fe40000000a00 */
[----:B------:R-:W-:-:S04]  /*08a0*/  ISETP.NE.U32.AND P0, PT, RZ, UR4, PT ;  /* 0x00000004ff007c0c */ /* 0x000fc8000bf05070 */
[----:B------:R-:W-:-:S13]  /*08b0*/  ISETP.NE.AND.EX P0, PT, RZ, UR5, PT, P0 ;  /* 0x00000005ff007c0c */ /* 0x000fda000bf05300 */
[----:B------:R-:W-:Y:S05]  /*08c0*/  @!P0 BRA `(.L_x_6) ;  /* 0x00000000000c8947 */ /* 0x000fea0003800000 */
[----:B------:R-:W0:Y:S02]  /*08d0*/  LDC.64 R56, c[0x0][0x588] ;  /* 0x00016200ff387b82 */ /* 0x000e240000000a00 */
[----:B0-----:R0:W5:Y:S01]  /*08e0*/  LDG.E R56, desc[UR36][R56.64] ;  /* 0x0000002438387981 */ /* 0x001162000c1e1900 */
[----:B------:R-:W-:Y:S05]  /*08f0*/  BRA `(.L_x_5) ;  /* 0x0000000000087947 */ /* 0x000fea0003800000 */
.L_x_6:
[----:B------:R-:W-:Y:S02]  /*0900*/  ULDC UR4, c[0x0][0x580] ;  /* 0x0001600000047ab9 */ /* 0x000fe40000000800 */
[----:B------:R-:W-:-:S07]  /*0910*/  IMAD.U32 R56, RZ, RZ, UR4 ;  /* 0x00000004ff387e24 */ /* 0x000fce000f8e00ff */
.L_x_5:
[----:B------:R-:W-:Y:S02]  /*0920*/  ULDC.64 UR4, c[0x0][0x5a0] ;  /* 0x0001680000047ab9 */ /* 0x000fe40000000a00 */
[----:B------:R-:W-:-:S04]  /*0930*/  ISETP.NE.U32.AND P0, PT, RZ, UR4, PT ;  /* 0x00000004ff007c0c */ /* 0x000fc8000bf05070 */
[----:B------:R-:W-:-:S13]  /*0940*/  ISETP.NE.AND.EX P0, PT, RZ, UR5, PT, P0 ;  /* 0x00000005ff007c0c */ /* 0x000fda000bf05300 */
[----:B------:R-:W-:Y:S05]  /*0950*/  @!P0 BRA `(.L_x_7) ;  /* 0x00000000001c8947 */ /* 0x000fea0003800000 */
[----:B-1----:R-:W1:Y:S02]  /*0960*/  LDC.64 R6, c[0x0][0x5a0] ;  /* 0x00016800ff067b82 */ /* 0x002e640000000a00 */
[----:B-1----:R-:W2:Y:S02]  /*0970*/  LDG.E.64 R6, desc[UR36][R6.64] ;  /* 0x0000002406067981 */ /* 0x002ea4000c1e1b00 */
[----:B--2---:R-:W-:-:S04]  /*0980*/  ISETP.NE.U32.AND P0, PT, R6, RZ, PT ;  /* 0x000000ff0600720c */ /* 0x004fc80003f05070 */
[----:B------:R-:W-:-:S13]  /*0990*/  ISETP.NE.AND.EX P0, PT, R7, RZ, PT, P0 ;  /* 0x000000ff0700720c */ /* 0x000fda0003f05300 */
[----:B------:R-:W-:Y:S05]  /*09a0*/  @!P0 BRA `(.L_x_7) ;  /* 0x0000000000088947 */ /* 0x000fea0003800000 */
[----:B0-----:R2:W5:Y:S01]  /*09b0*/  LD.E R57, desc[UR36][R6.64] ;  /* 0x0000002406397980 */ /* 0x001562000c101900 */
[----:B------:R-:W-:Y:S05]  /*09c0*/  BRA `(.L_x_8) ;  /* 0x0000000000247947 */ /* 0x000fea0003800000 */
.L_x_7:
[----:B------:R-:W-:Y:S02]  /*09d0*/  ULDC.64 UR4, c[0x0][0x590] ;  /* 0x0001640000047ab9 */ /* 0x000fe40000000a00 */
[----:B------:R-:W-:-:S04]  /*09e0*/  ISETP.NE.U32.AND P0, PT, RZ, UR4, PT ;  /* 0x00000004ff007c0c */ /* 0x000fc8000bf05070 */
[----:B------:R-:W-:-:S13]  /*09f0*/  ISETP.NE.AND.EX P0, PT, RZ, UR5, PT, P0 ;  /* 0x00000005ff007c0c */ /* 0x000fda000bf05300 */
[----:B------:R-:W-:Y:S05]  /*0a00*/  @!P0 BRA `(.L_x_9) ;  /* 0x00000000000c8947 */ /* 0x000fea0003800000 */
[----:B-1----:R-:W0:Y:S02]  /*0a10*/  LDC.64 R6, c[0x0][0x590] ;  /* 0x00016400ff067b82 */ /* 0x002e240000000a00 */
[----:B0-----:R0:W5:Y:S01]  /*0a20*/  LDG.E R57, desc[UR36][R6.64] ;  /* 0x0000002406397981 */ /* 0x001162000c1e1900 */
[----:B------:R-:W-:Y:S05]  /*0a30*/  BRA `(.L_x_8) ;  /* 0x0000000000087947 */ /* 0x000fea0003800000 */
.L_x_9:
[----:B------:R-:W-:Y:S02]  /*0a40*/  ULDC UR4, c[0x0][0x584] ;  /* 0x0001610000047ab9 */ /* 0x000fe40000000800 */
[----:B0-----:R-:W-:-:S07]  /*0a50*/  IMAD.U32 R57, RZ, RZ, UR4 ;  /* 0x00000004ff397e24 */ /* 0x001fce000f8e00ff */
.L_x_8:
[----:B------:R-:W3:Y:S01]  /*0a60*/  LDC R2, c[0x0][0x65c] ;  /* 0x00019700ff027b82 */ /* 0x000ee20000000800 */
[----:B------:R-:W4:Y:S01]  /*0a70*/  S2R R14, SR_CTAID.Y ;  /* 0x00000000000e7919 */ /* 0x000f220000002600 */
[----:B------:R-:W-:Y:S01]  /*0a80*/  ULDC UR6, c[0x0][0x28c] ;  /* 0x0000a30000067ab9 */ /* 0x000fe20000000800 */
[----:B------:R-:W-:Y:S01]  /*0a90*/  ISETP.NE.AND P0, PT, R8, 0x2, PT ;  /* 0x000000020800780c */ /* 0x000fe20003f05270 */
[----:B------:R-:W-:Y:S01]  /*0aa0*/  UIADD3 UR6, UR6, 0x3f, URZ ;  /* 0x0000003f06067890 */ /* 0x000fe2000fffe03f */
[----:B012---:R-:W0:Y:S01]  /*0ab0*/  S2R R6, SR_CTAID.X ;  /* 0x0000000000067919 */ /* 0x007e220000002500 */
[----:B------:R-:W-:Y:S01]  /*0ac0*/  IMAD.MOV.U32 R7, RZ, RZ, RZ ;  /* 0x000000ffff077224 */ /* 0x000fe200078e00ff */
[----:B------:R-:W-:Y:S01]  /*0ad0*/  UMOV UR38, URZ ;  /* 0x0000003f00267c82 */ /* 0x000fe20008000000 */
[----:B------:R-:W-:Y:S01]  /*0ae0*/  USHF.R.S32.HI UR7, URZ, 0x1f, UR6 ;  /* 0x0000001f3f077899 */ /* 0x000fe20008011406 */
[----:B------:R-:W-:Y:S01]  /*0af0*/  UMOV UR39, URZ ;  /* 0x0000003f00277c82 */ /* 0x000fe20008000000 */
[----:B------:R-:W-:-:S02]  /*0b00*/  ULDC.64 UR8, c[0x0][0x650] ;  /* 0x0001940000087ab9 */ /* 0x000fc40000000a00 */
[----:B------:R-:W-:-:S04]  /*0b10*/  ULEA.HI UR7, UR7, UR6, URZ, 0x6 ;  /* 0x0000000607077291 */ /* 0x000fc8000f8f303f */
[----:B------:R-:W-:Y:S01]  /*0b20*/  USHF.R.S32.HI UR40, URZ, 0x6, UR7 ;  /* 0x000000063f287899 */ /* 0x000fe20008011407 */
[----:B---3--:R-:W-:-:S13]  /*0b30*/  ISETP.NE.AND P1, PT, R2, 0x1, PT ;  /* 0x000000010200780c */ /* 0x008fda0003f25270 */
[----:B------:R-:W0:Y:S01]  /*0b40*/  @P1 LDC R19, c[0x0][0x10] ;  /* 0x00000400ff131b82 */ /* 0x000e220000000800 */
[----:B----4-:R-:W-:Y:S02]  /*0b50*/  @P1 IMAD.MOV.U32 R8, RZ, RZ, R14 ;  /* 0x000000ffff081224 */ /* 0x010fe400078e000e */
[----:B------:R-:W-:Y:S02]  /*0b60*/  @P1 IMAD.MOV.U32 R9, RZ, RZ, RZ ;  /* 0x000000ffff091224 */ /* 0x000fe400078e00ff */
[----:B------:R-:W-:-:S03]  /*0b70*/  @P1 IMAD.MOV.U32 R17, RZ, RZ, RZ ;  /* 0x000000ffff111224 */ /* 0x000fc600078e00ff */
[----:B------:R-:W1:Y:S01]  /*0b80*/  @!P1 LDC R11, c[0x0][0xc] ;  /* 0x00000300ff0b9b82 */ /* 0x000e620000000800 */
[----:B------:R-:W-:Y:S01]  /*0b90*/  ULDC UR4, c[0x0][0xc] ;  /* 0x0000030000047ab9 */ /* 0x000fe20000000800 */
[----:B------:R-:W-:Y:S02]  /*0ba0*/  ULDC UR5, c[0x0][0x10] ;  /* 0x0000040000057ab9 */ /* 0x000fe40000000800 */
[----:B------:R-:W-:-:S04]  /*0bb0*/  UIMAD.WIDE.U32 UR4, UR4, UR5, URZ ;  /* 0x00000005040472a5 */ /* 0x000fc8000f8e003f */
[----:B------:R-:W2:Y:S01]  /*0bc0*/  LDC R2, c[0x0][0x14] ;  /* 0x00000500ff027b82 */ /* 0x000ea20000000800 */
[----:B0-----:R-:W-:-:S04]  /*0bd0*/  @P1 IMAD.WIDE.U32 R18, R6, R19, R8 ;  /* 0x0000001306121225 */ /* 0x001fc800078e0008 */
[----:B------:R-:W-:Y:S02]  /*0be0*/  @P1 IMAD.IADD R17, R19, 0x1, R17 ;  /* 0x0000000113111824 */ /* 0x000fe400078e0211 */
[----:B-1----:R-:W-:-:S04]  /*0bf0*/  @!P1 IMAD.WIDE.U32 R8, R11, R14, R6 ;  /* 0x0000000e0b089225 */ /* 0x002fc800078e0006 */
[----:B------:R-:W-:Y:S02]  /*0c00*/  @!P1 IMAD.MOV.U32 R18, RZ, RZ, R8 ;  /* 0x000000ffff129224 */ /* 0x000fe400078e0008 */
[----:B------:R-:W-:Y:S02]  /*0c10*/  @!P1 IMAD.MOV.U32 R17, RZ, RZ, R9 ;  /* 0x000000ffff119224 */ /* 0x000fe400078e0009 */
[----:B--2---:R-:W-:-:S04]  /*0c20*/  IMAD.WIDE.U32 R12, R2, UR4, RZ ;  /* 0x00000004020c7c25 */ /* 0x004fc8000f8e00ff */
[----:B------:R-:W-:Y:S01]  /*0c30*/  IMAD R23, R2, UR5, RZ ;  /* 0x0000000502177c24 */ /* 0x000fe2000f8e02ff */
[----:B------:R0:W-:Y:S03]  /*0c40*/  STL.64 [R1], R12 ;  /* 0x0000000c01007387 */ /* 0x0001e60000100a00 */
[----:B------:R-:W-:Y:S01]  /*0c50*/  IMAD.IADD R23, R13, 0x1, R23 ;  /* 0x000000010d177824 */ /* 0x000fe200078e0217 */
[----:B------:R-:W-:Y:S06]  /*0c60*/  @P0 BRA `(.L_x_10) ;  /* 0x0000000000240947 */ /* 0x000fec0003800000 */
[----:B------:R-:W-:Y:S01]  /*0c70*/  USHF.R.U32.HI UR4, URZ, 0x1, UR40 ;  /* 0x000000013f047899 */ /* 0x000fe20008011628 */
[----:B------:R-:W-:Y:S01]  /*0c80*/  IADD3 R18, P0, R18, R12, RZ ;  /* 0x0000000c12127210 */ /* 0x000fe20007f1e0ff */
[----:B------:R-:W-:Y:S02]  /*0c90*/  UISETP.GE.U32.AND UP0, UPT, UR40, 0xe, UPT ;  /* 0x0000000e2800788c */ /* 0x000fe4000bf06070 */
[----:B------:R-:W-:Y:S02]  /*0ca0*/  UIMAD.WIDE.U32 UR4, UR4, -0x6db6db6d, URZ ;  /* 0x92492493040478a5 */ /* 0x000fe4000f8e003f */
[----:B------:R-:W-:Y:S01]  /*0cb0*/  IMAD.X R17, R23, 0x1, R17, P0 ;  /* 0x0000000117117824 */ /* 0x000fe200000e0611 */
[----:B------:R-:W-:Y:S01]  /*0cc0*/  UMOV UR39, URZ ;  /* 0x0000003f00277c82 */ /* 0x000fe20008000000 */
[----:B------:R-:W-:-:S04]  /*0cd0*/  USHF.R.U32.HI UR4, URZ, 0x2, UR5 ;  /* 0x000000023f047899 */ /* 0x000fc80008011605 */
[----:B------:R-:W-:Y:S02]  /*0ce0*/  UIMAD UR38, UR4, -0xe, UR40 ;  /* 0xfffffff2042678a4 */ /* 0x000fe4000f8e0228 */
[----:B------:R-:W-:-:S12]  /*0cf0*/  @UP0 ULOP3.LUT UR39, UR4, 0x1, URZ, 0xc0, !UPT ;  /* 0x0000000104270892 */ /* 0x000fd8000f8ec03f */
.L_x_10:
[----:B------:R-:W-:Y:S01]  /*0d00*/  ISETP.GE.U32.AND P0, PT, R18, UR8, PT ;  /* 0x0000000812007c0c */ /* 0x000fe2000bf06070 */
[----:B------:R-:W-:Y:S01]  /*0d10*/  IMAD.MOV.U32 R19, RZ, RZ, -0x1 ;  /* 0xffffffffff137424 */ /* 0x000fe200078e00ff */
[----:B------:R-:W-:Y:S01]  /*0d20*/  PRMT R8, RZ, 0x7610, R8 ;  /* 0x00007610ff087816 */ /* 0x000fe20000000008 */
[----:B------:R-:W-:Y:S01]  /*0d30*/  IMAD.MOV.U32 R22, RZ, RZ, -0x1 ;  /* 0xffffffffff167424 */ /* 0x000fe200078e00ff */
[----:B------:R-:W-:Y:S01]  /*0d40*/  ISETP.GE.U32.AND.EX P0, PT, R17, UR9, PT, P0 ;  /* 0x0000000911007c0c */ /* 0x000fe2000bf06100 */
[----:B------:R-:W-:-:S12]  /*0d50*/  IMAD.MOV.U32 R2, RZ, RZ, -0x1 ;  /* 0xffffffffff027424 */ /* 0x000fd800078e00ff */
[----:B------:R-:W-:Y:S05]  /*0d60*/  @P0 BRA `(.L_x_11) ;  /* 0x00000004005c0947 */ /* 0x000fea0003800000 */
[----:B------:R-:W1:Y:S01]  /*0d70*/  LDC.64 R20, c[0x0][0x628] ;  /* 0x00018a00ff147b82 */ /* 0x000e620000000a00 */
[----:B------:R-:W-:Y:S02]  /*0d80*/  IMAD.MOV.U32 R8, RZ, RZ, R18 ;  /* 0x000000ffff087224 */ /* 0x000fe400078e0012 */
[----:B------:R-:W-:-:S05]  /*0d90*/  IMAD.MOV.U32 R9, RZ, RZ, R17 ;  /* 0x000000ffff097224 */ /* 0x000fca00078e0011 */
[----:B------:R-:W2:Y:S08]  /*0da0*/  LDC R2, c[0x0][0x630] ;  /* 0x00018c00ff027b82 */ /* 0x000eb00000000800 */
[----:B------:R-:W3:Y:S01]  /*0db0*/  LDC.64 R24, c[0x0][0x620] ;  /* 0x00018800ff187b82 */ /* 0x000ee20000000a00 */
[----:B-1----:R-:W-:-:S04]  /*0dc0*/  ISETP.NE.U32.AND P0, PT, R20, RZ, PT ;  /* 0x000000ff1400720c */ /* 0x002fc80003f05070 */
[----:B------:R-:W-:-:S13]  /*0dd0*/  ISETP.NE.AND.EX P0, PT, R21, RZ, PT, P0 ;  /* 0x000000ff1500720c */ /* 0x000fda0003f05300 */
[----:B--23--:R-:W-:Y:S05]  /*0de0*/  @!P0 BRA `(.L_x_12) ;  /* 0x0000000000288947 */ /* 0x00cfea0003800000 */
[----:B0-----:R-:W0:Y:S02]  /*0df0*/  LDC R13, c[0x0][0x634] ;  /* 0x00018d00ff0d7b82 */ /* 0x001e240000000800 */
[----:B0-----:R-:W-:-:S05]  /*0e00*/  IADD3 R13, P0, R18, R13, RZ ;  /* 0x0000000d120d7210 */ /* 0x001fca0007f1e0ff */
[----:B------:R-:W-:-:S04]  /*0e10*/  IMAD.X R15, RZ, RZ, R17, P0 ;  /* 0x000000ffff0f7224 */ /* 0x000fc800000e0611 */
[----:B------:R-:W-:-:S04]  /*0e20*/  IMAD.WIDE.U32 R8, R15, R20, RZ ;  /* 0x000000140f087225 */ /* 0x000fc800078e00ff */
[----:B------:R-:W-:-:S04]  /*0e30*/  IMAD.WIDE.U32 R10, P0, R13, R21, R8 ;  /* 0x000000150d0a7225 */ /* 0x000fc80007800008 */
[----:B------:R-:W-:-:S04]  /*0e40*/  IMAD.WIDE.U32 R8, R13, R20, RZ ;  /* 0x000000140d087225 */ /* 0x000fc800078e00ff */
[----:B------:R-:W-:Y:S01]  /*0e50*/  IMAD.X R13, RZ, RZ, RZ, P0 ;  /* 0x000000ffff0d7224 */ /* 0x000fe200000e06ff */
[----:B------:R-:W-:Y:S01]  /*0e60*/  IADD3 RZ, P0, R9, R10, RZ ;  /* 0x0000000a09ff7210 */ /* 0x000fe20007f1e0ff */
[----:B------:R-:W-:-:S04]  /*0e70*/  IMAD.MOV.U32 R12, RZ, RZ, R11 ;  /* 0x000000ffff0c7224 */ /* 0x000fc800078e000b */
[----:B------:R-:W-:-:S08]  /*0e80*/  IMAD.WIDE.U32.X R8, R15, R21, R12, P0 ;  /* 0x000000150f087225 */ /* 0x000fd000000e040c */
.L_x_12:
[-CC-:B------:R-:W-:Y:S01]  /*0e90*/  SHF.R.U64 R31, R8, R2.reuse, R9.reuse ;  /* 0x00000002081f7219 */ /* 0x180fe20000001209 */
[----:B0-----:R-:W0:Y:S01]  /*0ea0*/  LDC R12, c[0x0][0x618] ;  /* 0x00018600ff0c7b82 */ /* 0x001e220000000800 */
[----:B------:R-:W-:Y:S01]  /*0eb0*/  SHF.R.U32.HI R7, RZ, R2, R9 ;  /* 0x00000002ff077219 */ /* 0x000fe20000011609 */
[----:B------:R-:W-:Y:S01]  /*0ec0*/  ULDC UR4, c[0x0][0x150] ;  /* 0x0000540000047ab9 */ /* 0x000fe20000000800 */
[----:B------:R-:W-:Y:S01]  /*0ed0*/  IADD3 R11, P0, RZ, -R31, RZ ;  /* 0x8000001fff0b7210 */ /* 0x000fe20007f1e0ff */
[----:B------:R-:W-:Y:S01]  /*0ee0*/  IMAD.MOV.U32 R19, RZ, RZ, R17 ;  /* 0x000000ffff137224 */ /* 0x000fe200078e0011 */
[----:B------:R-:W-:-:S03]  /*0ef0*/  I2FP.F32.U32 R2, R6 ;  /* 0x0000000600027245 */ /* 0x000fc60000201000 */
[----:B------:R-:W1:Y:S01]  /*0f00*/  LDC.64 R26, c[0x0][0x640] ;  /* 0x00019000ff1a7b82 */ /* 0x000e620000000a00 */
[----:B------:R-:W-:Y:S02]  /*0f10*/  IMAD.X R13, RZ, RZ, ~R7, P0 ;  /* 0x000000ffff0d7224 */ /* 0x000fe400000e0e07 */
[----:B------:R-:W-:Y:S01]  /*0f20*/  FMUL R2, R2, UR4 ;  /* 0x0000000402027c20 */ /* 0x000fe20008400000 */
[----:B------:R-:W-:Y:S01]  /*0f30*/  IMAD.WIDE.U32 R8, R11, R24, R18 ;  /* 0x000000180b087225 */ /* 0x000fe200078e0012 */
[----:B------:R-:W-:-:S03]  /*0f40*/  ULDC UR4, c[0x0][0x154] ;  /* 0x0000550000047ab9 */ /* 0x000fc60000000800 */
[----:B------:R-:W-:Y:S01]  /*0f50*/  IMAD R10, R13, R24, RZ ;  /* 0x000000180d0a7224 */ /* 0x000fe200078e02ff */
[----:B------:R-:W2:Y:S01]  /*0f60*/  LDC R7, c[0x0][0x144] ;  /* 0x00005100ff077b82 */ /* 0x000ea20000000800 */
[----:B------:R-:W3:Y:S02]  /*0f70*/  F2I.U32.TRUNC.NTZ R2, R2 ;  /* 0x0000000200027305 */ /* 0x000ee4000020f000 */
[----:B------:R-:W-:-:S04]  /*0f80*/  IMAD R11, R11, R25, R10 ;  /* 0x000000190b0b7224 */ /* 0x000fc800078e020a */
[----:B------:R-:W-:Y:S01]  /*0f90*/  IMAD.IADD R9, R9, 0x1, R11 ;  /* 0x0000000109097824 */ /* 0x000fe200078e020b */
[----:B------:R-:W4:Y:S01]  /*0fa0*/  LDC R22, c[0x0][0x608] ;  /* 0x00018200ff167b82 */ /* 0x000f220000000800 */
[----:B------:R-:W-:-:S03]  /*0fb0*/  IMAD.MOV.U32 R11, RZ, RZ, -0x1 ;  /* 0xffffffffff0b7424 */ /* 0x000fc600078e00ff */
[--C-:B0-----:R-:W-:Y:S02]  /*0fc0*/  SHF.R.U64 R20, R8, R12, R9.reuse ;  /* 0x0000000c08147219 */ /* 0x101fe40000001209 */
[----:B------:R-:W-:Y:S02]  /*0fd0*/  I2FP.F32.U32 R8, R14 ;  /* 0x0000000e00087245 */ /* 0x000fe40000201000 */
[----:B------:R-:W0:Y:S01]  /*0fe0*/  LDC R24, c[0x0][0x658] ;  /* 0x00019600ff187b82 */ /* 0x000e220000000800 */
[----:B-1----:R-:W-:Y:S01]  /*0ff0*/  ISETP.NE.U32.AND P0, PT, R26, RZ, PT ;  /* 0x000000ff1a00720c */ /* 0x002fe20003f05070 */
[----:B---3--:R-:W-:Y:S02]  /*1000*/  IMAD.MOV R10, RZ, RZ, -R2 ;  /* 0x000000ffff0a7224 */ /* 0x008fe400078e0a02 */
[----:B------:R-:W-:Y:S01]  /*1010*/  FMUL R8, R8, UR4 ;  /* 0x0000000408087c20 */ /* 0x000fe20008400000 */
[----:B------:R-:W-:Y:S02]  /*1020*/  SHF.R.U32.HI R9, RZ, R12, R9 ;  /* 0x0000000cff097219 */ /* 0x000fe40000011609 */
[----:B------:R-:W-:Y:S01]  /*1030*/  ISETP.NE.AND.EX P0, PT, R27, RZ, PT, P0 ;  /* 0x000000ff1b00720c */ /* 0x000fe20003f05300 */
[----:B------:R1:W3:Y:S01]  /*1040*/  F2I.U32.TRUNC.NTZ R15, R8 ;  /* 0x00000008000f7305 */ /* 0x0002e2000020f000 */
[----:B------:R-:W1:Y:S01]  /*1050*/  LDC R19, c[0x0][0x148] ;  /* 0x00005200ff137b82 */ /* 0x000e620000000800 */
[----:B--2---:R-:W-:-:S07]  /*1060*/  IMAD R2, R7, R10, R6 ;  /* 0x0000000a07027224 */ /* 0x004fce00078e0206 */
[----:B------:R-:W2:Y:S01]  /*1070*/  LDC R25, c[0x0][0x600] ;  /* 0x00018000ff197b82 */ /* 0x000ea20000000800 */
[-CC-:B----4-:R-:W-:Y:S02]  /*1080*/  SHF.R.U64 R32, R20, R22.reuse, R9.reuse ;  /* 0x0000001614207219 */ /* 0x190fe40000001209 */
[----:B------:R-:W-:Y:S01]  /*1090*/  SHF.R.U32.HI R7, RZ, R22, R9 ;  /* 0x00000016ff077219 */ /* 0x000fe20000011609 */
[----:B------:R-:W-:-:S04]  /*10a0*/  IMAD.MOV.U32 R9, RZ, RZ, 0x1 ;  /* 0x00000001ff097424 */ /* 0x000fc800078e00ff */
[----:B------:R-:W4:Y:S01]  /*10b0*/  LDC R28, c[0x0][0x648] ;  /* 0x00019200ff1c7b82 */ /* 0x000f220000000800 */
[-C--:B0-----:R-:W-:Y:S02]  /*10c0*/  SHF.L.U32 R6, R11, R24.reuse, RZ ;  /* 0x000000180b067219 */ /* 0x081fe400000006ff */
[--C-:B------:R-:W-:Y:S02]  /*10d0*/  SHF.R.U64 R22, R32, R24, R7.reuse ;  /* 0x0000001820167219 */ /* 0x100fe40000001207 */
[----:B------:R-:W-:Y:S02]  /*10e0*/  LOP3.LUT R13, RZ, R6, RZ, 0x33, !PT ;  /* 0x00000006ff0d7212 */ /* 0x000fe400078e33ff */
[-C--:B------:R-:W-:Y:S01]  /*10f0*/  SHF.R.U32.HI R7, RZ, R24.reuse, R7 ;  /* 0x00000018ff077219 */ /* 0x080fe20000011607 */
[----:B------:R-:W0:Y:S01]  /*1100*/  LDC R29, c[0x0][0x638] ;  /* 0x00018e00ff1d7b82 */ /* 0x000e220000000800 */
[----:B------:R-:W-:Y:S01]  /*1110*/  SHF.L.U32 R12, R9, R24, RZ ;  /* 0x00000018090c7219 */ /* 0x000fe200000006ff */
[----:B------:R-:W-:-:S06]  /*1120*/  IMAD.MOV.U32 R6, RZ, RZ, R22 ;  /* 0x000000ffff067224 */ /* 0x000fcc00078e0016 */
[----:B------:R-:W0:Y:S01]  /*1130*/  LDC R30, c[0x0][0x610] ;  /* 0x00018400ff1e7b82 */ /* 0x000e220000000800 */
[----:B-1-3--:R-:W-:Y:S05]  /*1140*/  @!P0 BRA `(.L_x_13) ;  /* 0x0000000000288947 */ /* 0x00afea0003800000 */
[----:B------:R-:W1:Y:S02]  /*1150*/  LDC R11, c[0x0][0x64c] ;  /* 0x00019300ff0b7b82 */ /* 0x000e640000000800 */
[----:B-1----:R-:W-:-:S05]  /*1160*/  IADD3 R11, P0, R22, R11, RZ ;  /* 0x0000000b160b7210 */ /* 0x002fca0007f1e0ff */
        /* <DEDUP_REMOVED lines=8> */
.L_x_13:
[----:B----4-:R-:W-:Y:S01]  /*11f0*/  SHF.R.U64 R6, R6, R28, R7 ;  /* 0x0000001c06067219 */ /* 0x010fe20000001207 */
[----:B--2---:R-:W-:Y:S01]  /*1200*/  VIADD R7, R25, 0xffffffff ;  /* 0xffffffff19077836 */ /* 0x004fe20000000000 */
[----:B------:R-:W-:Y:S01]  /*1210*/  LOP3.LUT R13, R32, R13, RZ, 0xc0, !PT ;  /* 0x0000000d200d7212 */ /* 0x000fe200078ec0ff */
[----:B------:R-:W-:Y:S02]  /*1220*/  IMAD.MOV R15, RZ, RZ, -R15 ;  /* 0x000000ffff0f7224 */ /* 0x000fe400078e0a0f */
[----:B------:R-:W-:Y:S01]  /*1230*/  IMAD.MOV R8, RZ, RZ, -R6 ;  /* 0x000000ffff087224 */ /* 0x000fe200078e0a06 */
[----:B------:R-:W-:Y:S01]  /*1240*/  LOP3.LUT R7, R20, R7, RZ, 0xc0, !PT ;  /* 0x0000000714077212 */ /* 0x000fe200078ec0ff */
[----:B------:R-:W-:Y:S02]  /*1250*/  IMAD R13, R12, R6, R13 ;  /* 0x000000060c0d7224 */ /* 0x000fe400078e020d */
[----:B------:R-:W-:Y:S02]  /*1260*/  @P1 IMAD R2, R19, R15, R14 ;  /* 0x0000000f13021224 */ /* 0x000fe400078e020e */
[----:B0-----:R-:W-:-:S02]  /*1270*/  IMAD R6, R8, R29, R22 ;  /* 0x0000001d08067224 */ /* 0x001fc400078e0216 */
[----:B------:R-:W-:Y:S02]  /*1280*/  IMAD R2, R13, R30, R2 ;  /* 0x0000001e0d027224 */ /* 0x000fe400078e0202 */
[----:B------:R-:W-:Y:S02]  /*1290*/  IMAD R19, R6, R25, R7 ;  /* 0x0000001906137224 */ /* 0x000fe400078e0207 */
[----:B------:R-:W-:-:S03]  /*12a0*/  IMAD.MOV.U32 R8, RZ, RZ, 0x1 ;  /* 0x00000001ff087424 */ /* 0x000fc600078e00ff */
[----:B------:R-:W-:Y:S02]  /*12b0*/  SEL R22, R19, R2, !P1 ;  /* 0x0000000213167207 */ /* 0x000fe40004800000 */
[----:B------:R-:W-:Y:S01]  /*12c0*/  SEL R19, R2, R19, !P1 ;  /* 0x0000001302137207 */ /* 0x000fe20004800000 */
[----:B------:R-:W-:-:S07]  /*12d0*/  IMAD.MOV.U32 R2, RZ, RZ, R31 ;  /* 0x000000ffff027224 */ /* 0x000fce00078e001f */
.L_x_11:
[----:B------:R-:W-:Y:S05]  /*12e0*/  @!P2 BRA `(.L_x_14) ;  /* 0x000000380018a947 */ /* 0x000fea0003800000 */
[----:B------:R-:W-:-:S13]  /*12f0*/  ISETP.GT.U32.AND P0, PT, R33, 0x1, PT ;  /* 0x000000012100780c */ /* 0x000fda0003f04070 */
[----:B------:R-:W-:Y:S05]  /*1300*/  @P0 EXIT ;  /* 0x000000000000094d */ /* 0x000fea0003800000 */
.L_x_15:
[----:B------:R-:W-:-:S08]  /*1310*/  NOP ;  /* 0x0000000000007918 */ /* 0x000fd00000000000 */
[----:B------:R-:W1:Y:S02]  /*1320*/  USETMAXREG.TRY_ALLOC.CTAPOOL UP0, 0xe8 ;  /* 0x000000e8000079c8 */ /* 0x000e640008000600 */
[----:B-1----:R-:W-:-:S13]  /*1330*/  PLOP3.LUT P0, PT, PT, PT, UP0, 0x80, 0x0 ;  /* 0x000000000000781c */ /* 0x002fda0003f0f008 */
[----:B------:R-:W-:Y:S05]  /*1340*/  @!P0 BRA `(.L_x_15) ;  /* 0xfffffffc00f08947 */ /* 0x000fea000383ffff */
[----:B------:R-:W-:-:S13]  /*1350*/  LOP3.LUT P0, RZ, R8, 0xff, RZ, 0xc0, !PT ;  /* 0x000000ff08ff7812 */ /* 0x000fda000780c0ff */
[----:B------:R-:W-:Y:S05]  /*1360*/  @!P0 EXIT ;  /* 0x000000000000894d */ /* 0x000fea0003800000 */
[----:B------:R-:W1:Y:S01]  /*1370*/  S2UR UR4, SR_CgaCtaId ;  /* 0x00000000000479c3 */ /* 0x000e620000008800 */
[----:B------:R-:W-:Y:S01]  /*1380*/  VIADD R6, R5, 0xffffffff ;  /* 0xffffffff05067836 */ /* 0x000fe20000000000 */
[----:B------:R-:W-:Y:S01]  /*1390*/  SHF.R.S32.HI R0, RZ, 0x1f, R3 ;  /* 0x0000001fff007819 */ /* 0x000fe20000011403 */
[----:B------:R-:W-:Y:S01]  /*13a0*/  UMOV UR41, 0x400 ;  /* 0x0000040000297882 */ /* 0x000fe20000000000 */
[----:B------:R-:W-:Y:S01]  /*13b0*/  UISETP.LT.AND UP0, UPT, UR40, 0x1, UPT ;  /* 0x000000012800788c */ /* 0x000fe2000bf01270 */
[----:B------:R-:W-:Y:S01]  /*13c0*/  LOP3.LUT R70, R16, 0x1, RZ, 0xfc, !PT ;  /* 0x0000000110467812 */ /* 0x000fe200078efcff */
[----:B------:R-:W-:Y:S01]  /*13d0*/  ULDC UR6, c[0x0][0x284] ;  /* 0x0000a10000067ab9 */ /* 0x000fe20000000800 */
[----:B------:R-:W-:Y:S01]  /*13e0*/  R2UR UR42, R6 ;  /* 0x00000000062a72ca */ /* 0x000fe200000e0000 */
[----:B------:R-:W-:Y:S01]  /*13f0*/  USEL UR43, UR40, 0x1, UP0 ;  /* 0x00000001282b7887 */ /* 0x000fe20008000000 */
[CC--:B------:R-:W-:Y:S01]  /*1400*/  LEA.HI R4, R0.reuse, R3.reuse, RZ, 0x2 ;  /* 0x0000000300047211 */ /* 0x0c0fe200078f10ff */
[----:B------:R-:W-:Y:S01]  /*1410*/  USHF.L.U32 UR46, UR40, 0x1, URZ ;  /* 0x00000001282e7899 */ /* 0x000fe2000800063f */
[----:B------:R-:W-:Y:S01]  /*1420*/  LEA.HI R0, R0, R3, RZ, 0x5 ;  /* 0x0000000300007211 */ /* 0x000fe200078f28ff */
[----:B------:R-:W-:Y:S01]  /*1430*/  UIADD3 UR43, -UR43, UR40, URZ ;  /* 0x000000282b2b7290 */ /* 0x000fe2000fffe13f */
[----:B------:R-:W-:-:S02]  /*1440*/  SHF.R.S32.HI R58, RZ, 0x2, R4 ;  /* 0x00000002ff3a7819 */ /* 0x000fc40000011404 */
[----:B------:R-:W-:Y:S02]  /*1450*/  SHF.R.S32.HI R5, RZ, 0x1f, R4 ;  /* 0x0000001fff057819 */ /* 0x000fe40000011404 */
[----:B------:R-:W-:Y:S02]  /*1460*/  LOP3.LUT R60, R4, 0xfffffffc, RZ, 0xc0, !PT ;  /* 0xfffffffc043c7812 */ /* 0x000fe400078ec0ff */
[----:B------:R-:W-:Y:S01]  /*1470*/  LEA.HI R5, R5, R58, RZ, 0x3 ;  /* 0x0000003a05057211 */ /* 0x000fe200078f18ff */
[----:B------:R-:W-:Y:S01]  /*1480*/  USHF.L.U32 UR42, UR42, 0x3, URZ ;  /* 0x000000032a2a7899 */ /* 0x000fe2000800063f */
[----:B------:R-:W-:Y:S01]  /*1490*/  ISETP.NE.AND P0, PT, R6, RZ, PT ;  /* 0x000000ff0600720c */ /* 0x000fe20003f05270 */
[----:B------:R-:W-:Y:S01]  /*14a0*/  IMAD.IADD R60, R3, 0x1, -R60 ;  /* 0x00000001033c7824 */ /* 0x000fe200078e0a3c */
[----:B------:R-:W-:Y:S01]  /*14b0*/  LOP3.LUT R5, R5, 0xfffffff8, RZ, 0xc0, !PT ;  /* 0xfffffff805057812 */ /* 0x000fe200078ec0ff */
[----:B-1----:R-:W-:Y:S01]  /*14c0*/  ULEA UR41, UR4, UR41, 0x18 ;  /* 0x0000002904297291 */ /* 0x002fe2000f8ec03f */
[----:B------:R-:W-:Y:S01]  /*14d0*/  SEL R71, RZ, 0x1, P0 ;  /* 0x00000001ff477807 */ /* 0x000fe20000000000 */
[----:B------:R-:W-:-:S02]  /*14e0*/  IMAD.U32 R62, RZ, RZ, UR42 ;  /* 0x0000002aff3e7e24 */ /* 0x000fc4000f8e00ff */
[----:B------:R-:W-:Y:S01]  /*14f0*/  UIADD3 UR47, UR41, 0xf0, URZ ;  /* 0x000000f0292f7890 */ /* 0x000fe2000fffe03f */
[----:B------:R-:W-:Y:S01]  /*1500*/  IMAD.IADD R58, R58, 0x1, -R5 ;  /* 0x000000013a3a7824 */ /* 0x000fe200078e0a05 */
[----:B------:R-:W-:Y:S01]  /*1510*/  UIADD3 UR4, UR41, 0x200, URZ ;  /* 0x0000020029047890 */ /* 0x000fe2000fffe03f */
[----:B------:R-:W-:Y:S01]  /*1520*/  SHF.R.S32.HI R5, RZ, 0x5, R0 ;  /* 0x00000005ff057819 */ /* 0x000fe20000011400 */
[----:B------:R-:W-:Y:S01]  /*1530*/  UIADD3 UR5, UR41, 0x1c200, URZ ;  /* 0x0001c20029057890 */ /* 0x000fe2000fffe03f */
[C---:B------:R-:W-:Y:S01]  /*1540*/  LOP3.LUT R64, R62.reuse, 0x8, RZ, 0xc0, !PT ;  /* 0x000000083e407812 */ /* 0x040fe200078ec0ff */
[----:B------:R-:W-:Y:S01]  /*1550*/  USHF.R.U32.HI UR4, URZ, 0x4, UR4 ;  /* 0x000000043f047899 */ /* 0x000fe20008011604 */
[--C-:B------:R-:W-:Y:S01]  /*1560*/  SHF.R.S32.HI R59, RZ, 0x1f, R58.reuse ;  /* 0x0000001fff3b7819 */ /* 0x100fe2000001143a */
[----:B------:R-:W-:Y:S01]  /*1570*/  USHF.R.U32.HI UR5, URZ, 0x4, UR5 ;  /* 0x000000043f057899 */ /* 0x000fe20008011605 */
[C-C-:B------:R-:W-:Y:S01]  /*1580*/  IMAD R65, R5.reuse, -0x10, -R58.reuse ;  /* 0xfffffff005417824 */ /* 0x140fe200078e0a3a */
[----:B------:R-:W-:Y:S01]  /*1590*/  ULOP3.LUT UR4, UR4, 0x3fff, URZ, 0xc0, !UPT ;  /* 0x00003fff04047892 */ /* 0x000fe2000f8ec03f */
[----:B------:R-:W-:Y:S01]  /*15a0*/  IMAD.U32 R61, RZ, RZ, UR47 ;  /* 0x0000002fff3d7e24 */ /* 0x000fe2000f8e00ff */
[----:B------:R-:W-:Y:S01]  /*15b0*/  ULOP3.LUT UR5, UR5, 0x3fff, URZ, 0xc0, !UPT ;  /* 0x00003fff05057892 */ /* 0x000fe2000f8ec03f */
[----:B------:R-:W-:Y:S01]  /*15c0*/  IMAD.WIDE R58, R5, 0x10, R58 ;  /* 0x00000010053a7825 */ /* 0x000fe200078e023a */
[----:B------:R-:W-:Y:S01]  /*15d0*/  LOP3.LUT R62, R62, 0x8, RZ, 0xc, !PT ;  /* 0x000000083e3e7812 */ /* 0x000fe200078e0cff */
[----:B------:R-:W-:Y:S01]  /*15e0*/  ULOP3.LUT UR44, UR4, 0x10000, URZ, 0xfc, !UPT ;  /* 0x00010000042c7892 */ /* 0x000fe2000f8efc3f */
[----:B------:R-:W-:Y:S01]  /*15f0*/  LOP3.LUT R64, R64, 0x18, RZ, 0x3c, !PT ;  /* 0x0000001840407812 */ /* 0x000fe200078e3cff */
[----:B------:R-:W-:Y:S01]  /*1600*/  VIADD R63, R61, UR42 ;  /* 0x0000002a3d3f7c36 */ /* 0x000fe20008000000 */
[----:B------:R-:W-:Y:S01]  /*1610*/  ULOP3.LUT UR45, UR5, 0x10000, URZ, 0xfc, !UPT ;  /* 0x00010000052d7892 */ /* 0x000fe2000f8efc3f */
[----:B------:R-:W-:-:S11]  /*1620*/  VIADD R65, R65, UR6 ;  /* 0x0000000641417c36 */ /* 0x000fd60008000000 */
.L_x_99:
[----:B------:R-:W-:Y:S01]  /*1630*/  SHF.L.U32 R0, R71, 0x1f, RZ ;  /* 0x0000001f47007819 */ /* 0x000fe200000006ff */
[----:B------:R-:W-:Y:S02]  /*1640*/  ULDC UR4, c[0x0][0x28c] ;  /* 0x0000a30000047ab9 */ /* 0x000fe40000000800 */
[----:B------:R-:W-:Y:S01]  /*1650*/  ISETP.LT.AND P1, PT, RZ, UR4, PT ;  /* 0x00000004ff007c0c */ /* 0x000fe2000bf21270 */
[----:B-1----:R-:W1:Y:S02]  /*1660*/  SYNCS.PHASECHK.TRANS64.TRYWAIT P0, [R61+UR42], R0 ;  /* 0x000000003d0075a7 */ /* 0x002e64000800016a */
[----:B-1-34-:R-:W-:Y:S10]  /*1670*/  @!P0 BRA `(.L_x_16) ;  /* 0x0000004800908947 */ /* 0x01aff40003800000 */
.L_x_131:
[----:B------:R-:W-:Y:S05]  /*1680*/  @P1 BRA `(.L_x_17) ;  /* 0x0000000000401947 */ /* 0x000fea0003800000 */
[----:B-1----:R-:W-:Y:S01]  /*1690*/  MOV R0, 0x0 ;  /* 0x0000000000007802 */ /* 0x002fe20000000f00 */
[----:B------:R-:W-:Y:S01]  /*16a0*/  ULDC.64 UR4, c[0x4][0x68] ;  /* 0x01001a0000047ab9 */ /* 0x000fe20000000a00 */
[----:B------:R-:W-:Y:S01]  /*16b0*/  ULDC.64 UR6, c[0x4][0x8] ;  /* 0x0100020000067ab9 */ /* 0x000fe20000000a00 */
[----:B------:R-:W-:Y:S01]  /*16c0*/  IMAD.U32 R4, RZ, RZ, UR4 ;  /* 0x00000004ff047e24 */ /* 0x000fe2000f8e00ff */
[----:B------:R1:W2:Y:S01]  /*16d0*/  LDC.64 R14, c[0x4][R0] ;  /* 0x01000000000e7b82 */ /* 0x0002a20000000a00 */
[----:B------:R-:W-:Y:S01]  /*16e0*/  IMAD.U32 R5, RZ, RZ, UR5 ;  /* 0x00000005ff057e24 */ /* 0x000fe2000f8e00ff */
[----:B------:R-:W-:Y:S01]  /*16f0*/  ULDC.64 UR4, c[0x4][0x70] ;  /* 0x01001c0000047ab9 */ /* 0x000fe20000000a00 */
[----:B------:R-:W-:Y:S02]  /*1700*/  IMAD.U32 R10, RZ, RZ, UR6 ;  /* 0x00000006ff0a7e24 */ /* 0x000fe4000f8e00ff */
[----:B------:R-:W-:Y:S02]  /*1710*/  IMAD.U32 R6, RZ, RZ, UR4 ;  /* 0x00000004ff067e24 */ /* 0x000fe4000f8e00ff */
[----:B------:R-:W-:-:S02]  /*1720*/  IMAD.U32 R7, RZ, RZ, UR5 ;  /* 0x00000005ff077e24 */ /* 0x000fc4000f8e00ff */
[----:B------:R-:W-:Y:S02]  /*1730*/  IMAD.U32 R11, RZ, RZ, UR7 ;  /* 0x00000007ff0b7e24 */ /* 0x000fe4000f8e00ff */
[----:B------:R-:W-:Y:S02]  /*1740*/  IMAD.MOV.U32 R8, RZ, RZ, 0x1e1 ;  /* 0x000001e1ff087424 */ /* 0x000fe400078e00ff */
[----:B0-----:R-:W-:Y:S02]  /*1750*/  IMAD.MOV.U32 R12, RZ, RZ, 0x1 ;  /* 0x00000001ff0c7424 */ /* 0x001fe400078e00ff */
[----:B-1----:R-:W-:-:S07]  /*1760*/  IMAD.MOV.U32 R13, RZ, RZ, RZ ;  /* 0x000000ffff0d7224 */ /* 0x002fce00078e00ff */
[----:B------:R-:W-:-:S07]  /*1770*/  LEPC R20, `(.L_x_17) ;  /* 0x000000001014794e */ /* 0x000fce0000000000 */
[----:B--2--5:R-:W-:Y:S05]  /*1780*/  CALL.ABS.NOINC R14 ;  /* 0x000000000e007343 */ /* 0x024fea0003c00000 */
.L_x_17:
[----:B------:R-:W-:-:S13]  /*1790*/  ISETP.NE.AND P0, PT, R70, 0x3, PT ;  /* 0x000000034600780c */ /* 0x000fda0003f05270 */
[----:B------:R-:W-:Y:S05]  /*17a0*/  @!P0 BRA `(.L_x_18) ;  /* 0x0000000000048947 */ /* 0x000fea0003800000 */
[----:B------:R-:W-:Y:S01]  /*17b0*/  BPT.TRAP 0x1 ;  /* 0x000000040000795c */ /* 0x000fe20000300000 */
.L_x_18:
[----:B------:R-:W-:Y:S02]  /*17c0*/  IMAD.U32 R3, RZ, RZ, UR38 ;  /* 0x00000026ff037e24 */ /* 0x000fe4000f8e00ff */
[----:B-1----:R-:W-:-:S03]  /*17d0*/  IMAD.U32 R0, RZ, RZ, UR39 ;  /* 0x00000027ff007e24 */ /* 0x002fc6000f8e00ff */
[----:B------:R-:W-:Y:S02]  /*17e0*/  LEA R3, R3, UR41, 0x3 ;  /* 0x0000002903037c11 */ /* 0x000fe4000f8e18ff */
[----:B------:R-:W-:-:S04]  /*17f0*/  SHF.L.U32 R0, R0, 0x1f, RZ ;  /* 0x0000001f00007819 */ /* 0x000fc800000006ff */
[----:B------:R1:W2:Y:S01]  /*1800*/  SYNCS.PHASECHK.TRANS64.TRYWAIT P1, [R3+URZ], R0 ;  /* 0x00000000030075a7 */ /* 0x0002a2000802017f */
[----:B------:R-:W-:Y:S05]  /*1810*/  @!P0 BRA `(.L_x_19) ;  /* 0x0000000000048947 */ /* 0x000fea0003800000 */
[----:B------:R-:W-:Y:S01]  /*1820*/  BPT.TRAP 0x1 ;  /* 0x000000040000795c */ /* 0x000fe20000300000 */
.L_x_19:
[----:B--2---:R-:W-:Y:S05]  /*1830*/  @P1 BRA `(.L_x_20) ;  /* 0x0000000000081947 */ /* 0x004fea0003800000 */
[----:B------:R-:W2:Y:S02]  /*1840*/  SYNCS.PHASECHK.TRANS64.TRYWAIT P1, [R3+URZ], R0 ;  /* 0x00000000030075a7 */ /* 0x000ea4000802017f */
[----:B--2---:R-:W-:Y:S05]  /*1850*/  @!P1 BRA `(.L_x_21) ;  /* 0x00000048002c9947 */ /* 0x004fea0003800000 */
.L_x_20:
[----:B------:R-:W-:Y:S05]  /*1860*/  WARPSYNC.ALL ;  /* 0x0000000000007948 */ /* 0x000fea0003800000 */
[----:B------:R-:W-:Y:S01]  /*1870*/  ULEA UR8, UR38, UR44, 0x9 ;  /* 0x0000002c26087291 */ /* 0x000fe2000f8e483f */
[----:B------:R-:W-:Y:S01]  /*1880*/  WARPGROUP.ARRIVE ;  /* 0x00000000000079c5 */ /* 0x000fe20000000000 */
[----:B------:R-:W-:Y:S01]  /*1890*/  ULEA UR9, UR38, UR45, 0x9 ;  /* 0x0000002d26097291 */ /* 0x000fe2000f8e483f */
[----:B-12---:R-:W-:Y:S01]  /*18a0*/  IMAD.U32 R0, RZ, RZ, UR43 ;  /* 0x0000002bff007e24 */ /* 0x006fe2000f8e00ff */
[----:B------:R-:W-:Y:S01]  /*18b0*/  UMOV UR5, 0x40000040 ;  /* 0x4000004000057882 */ /* 0x000fe20000000000 */
[----:B------:R-:W-:-:S02]  /*18c0*/  UMOV UR7, 0x40000040 ;  /* 0x4000004000077882 */ /* 0x000fc40000000000 */
[----:B------:R-:W-:Y:S01]  /*18d0*/  UMOV UR4, UR8 ;  /* 0x0000000800047c82 */ /* 0x000fe20008000000 */
[----:B------:R-:W-:Y:S01]  /*18e0*/  ISETP.GE.AND P1, PT, R0, 0x1, PT ;  /* 0x000000010000780c */ /* 0x000fe20003f26270 */
[----:B------:R-:W-:Y:S02]  /*18f0*/  UMOV UR6, UR9 ;  /* 0x0000000900067c82 */ /* 0x000fe40008000000 */
[----:B------:R-:W-:Y:S01]  /*1900*/  HGMMA.64x64x16.F32.BF16 R24, gdesc[UR4], RZ, !UPT, gsb0 ;  /* 0x00e00000041879f0 */ /* 0x000fe2000c0018ff */
[----:B------:R-:W-:Y:S02]  /*1910*/  UIADD3 UR4, UR8, 0x2, URZ ;  /* 0x0000000208047890 */ /* 0x000fe4000fffe03f */
[----:B------:R-:W-:Y:S01]  /*1920*/  UIADD3 UR6, UR9, 0x2, URZ ;  /* 0x0000000209067890 */ /* 0x000fe2000fffe03f */
[----:B------:R-:W-:Y:S01]  /*1930*/  UMOV UR5, 0x40000040 ;  /* 0x4000004000057882 */ /* 0x000fe20000000000 */
[----:B------:R-:W-:Y:S01]  /*1940*/  UMOV UR7, 0x40000040 ;  /* 0x4000004000077882 */ /* 0x000fe20000000000 */
[----:B------:R-:W-:-:S02]  /*1950*/  WARPGROUP.DEPBAR.LE gsb0, 0x0 ;  /* 0x00008000000079c5 */ /* 0x000fc40000010000 */
[----:B------:R-:W-:-:S06]  /*1960*/  WARPGROUP.ARRIVE ;  /* 0x00000000000079c5 */ /* 0x000fcc0000000000 */
[----:B------:R-:W-:Y:S01]  /*1970*/  HGMMA.64x64x16.F32.BF16 R24, gdesc[UR4], R24, gsb0 ;  /* 0x00e00000041879f0 */ /* 0x000fe20008001818 */
[----:B------:R-:W-:Y:S02]  /*1980*/  UIADD3 UR4, UR8, 0x4, URZ ;  /* 0x0000000408047890 */ /* 0x000fe4000fffe03f */
[----:B------:R-:W-:Y:S01]  /*1990*/  UIADD3 UR6, UR9, 0x4, URZ ;  /* 0x0000000409067890 */ /* 0x000fe2000fffe03f */
[----:B------:R-:W-:Y:S01]  /*19a0*/  UMOV UR5, 0x40000040 ;  /* 0x4000004000057882 */ /* 0x000fe20000000000 */
[----:B------:R-:W-:Y:S01]  /*19b0*/  UMOV UR7, 0x40000040 ;  /* 0x4000004000077882 */ /* 0x000fe20000000000 */
[----:B------:R-:W-:Y:S02]  /*19c0*/  WARPGROUP.DEPBAR.LE gsb0, 0x0 ;  /* 0x00008000000079c5 */ /* 0x000fe40000010000 */
        /* <DEDUP_REMOVED lines=8> */
[----:B------:R-:W-:Y:S03]  /*1a50*/  HGMMA.64x64x16.F32.BF16 R24, gdesc[UR4], R24, gsb0 ;  /* 0x00e00000041879f0 */ /* 0x000fe60008001818 */
[----:B------:R-:W-:Y:S02]  /*1a60*/  WARPGROUP.DEPBAR.LE gsb0, 0x0 ;  /* 0x00008000000079c5 */ /* 0x000fe40000010000 */
[----:B------:R-:W-:Y:S05]  /*1a70*/  @!P1 BRA `(.L_x_22) ;  /* 0x0000000400109947 */ /* 0x000fea0003800000 */
[----:B------:R-:W-:Y:S01]  /*1a80*/  UIADD3 UR4, UR38, 0x1, URZ ;  /* 0x0000000126047890 */ /* 0x000fe2000fffe03f */
[----:B------:R-:W-:Y:S01]  /*1a90*/  IMAD.U32 R0, RZ, RZ, UR43 ;  /* 0x0000002bff007e24 */ /* 0x000fe2000f8e00ff */
[----:B------:R-:W-:Y:S02]  /*1aa0*/  UMOV UR9, UR38 ;  /* 0x0000002600097c82 */ /* 0x000fe40008000000 */
[----:B------:R-:W-:-:S04]  /*1ab0*/  UISETP.NE.AND UP0, UPT, UR4, 0xe, UPT ;  /* 0x0000000e0400788c */ /* 0x000fc8000bf05270 */
[----:B------:R-:W-:Y:S02]  /*1ac0*/  USEL UR5, URZ, 0x1, UP0 ;  /* 0x000000013f057887 */ /* 0x000fe40008000000 */
[----:B------:R-:W-:Y:S02]  /*1ad0*/  USEL UR8, UR4, URZ, UP0 ;  /* 0x0000003f04087287 */ /* 0x000fe40008000000 */
[----:B------:R-:W-:-:S06]  /*1ae0*/  ULOP3.LUT UR5, UR39, UR5, URZ, 0x3c, !UPT ;  /* 0x0000000527057292 */ /* 0x000fcc000f8e3c3f */
[----:B------:R-:W-:-:S07]  /*1af0*/  IMAD.U32 R5, RZ, RZ, UR5 ;  /* 0x00000005ff057e24 */ /* 0x000fce000f8e00ff */
.L_x_29:
[----:B-12---:R-:W-:Y:S05]  /*1b00*/  @!P0 BRA `(.L_x_23) ;  /* 0x0000000000048947 */ /* 0x006fea0003800000 */
[----:B------:R-:W-:Y:S01]  /*1b10*/  BPT.TRAP 0x1 ;  /* 0x000000040000795c */ /* 0x000fe20000300000 */
.L_x_23:
[----:B------:R-:W-:Y:S01]  /*1b20*/  ULEA UR4, UR8, UR41, 0x3 ;  /* 0x0000002908047291 */ /* 0x000fe2000f8e183f */
[----:B------:R-:W-:-:S08]  /*1b30*/  SHF.L.U32 R3, R5, 0x1f, RZ ;  /* 0x0000001f05037819 */ /* 0x000fd000000006ff */
[----:B------:R1:W2:Y:S01]  /*1b40*/  SYNCS.PHASECHK.TRANS64.TRYWAIT P1, [UR4], R3 ;  /* 0x00000003ff0075a7 */ /* 0x0002a20008020144 */
[----:B------:R-:W-:Y:S05]  /*1b50*/  @!P0 BRA `(.L_x_24) ;  /* 0x0000000000048947 */ /* 0x000fea0003800000 */
[----:B------:R-:W-:Y:S01]  /*1b60*/  BPT.TRAP 0x1 ;  /* 0x000000040000795c */ /* 0x000fe20000300000 */
.L_x_24:
[----:B--2---:R-:W-:Y:S05]  /*1b70*/  @P1 BRA `(.L_x_25) ;  /* 0x0000000000081947 */ /* 0x004fea0003800000 */
[----:B------:R-:W2:Y:S02]  /*1b80*/  SYNCS.PHASECHK.TRANS64.TRYWAIT P1, [UR4], R3 ;  /* 0x00000003ff0075a7 */ /* 0x000ea40008020144 */
[----:B--2---:R-:W-:Y:S05]  /*1b90*/  @!P1 BRA `(.L_x_26) ;  /* 0x0000004400709947 */ /* 0x004fea0003800000 */
.L_x_25:
[----:B------:R-:W-:Y:S01]  /*1ba0*/  ULEA UR10, UR8, UR44, 0x9 ;  /* 0x0000002c080a7291 */ /* 0x000fe2000f8e483f */
[----:B------:R-:W-:Y:S01]  /*1bb0*/  WARPGROUP.ARRIVE ;  /* 0x00000000000079c5 */ /* 0x000fe20000000000 */
[----:B------:R-:W-:Y:S01]  /*1bc0*/  ULEA UR11, UR8, UR45, 0x9 ;  /* 0x0000002d080b7291 */ /* 0x000fe2000f8e483f */
[----:B------:R-:W-:Y:S01]  /*1bd0*/  UMOV UR5, 0x40000040 ;  /* 0x4000004000057882 */ /* 0x000fe20000000000 */
[----:B------:R-:W-:-:S03]  /*1be0*/  UMOV UR7, 0x40000040 ;  /* 0x4000004000077882 */ /* 0x000fc60000000000 */
[----:B------:R-:W-:Y:S02]  /*1bf0*/  UMOV UR4, UR10 ;  /* 0x0000000a00047c82 */ /* 0x000fe40008000000 */
[----:B------:R-:W-:Y:S02]  /*1c00*/  UMOV UR6, UR11 ;  /* 0x0000000b00067c82 */ /* 0x000fe40008000000 */
[----:B------:R-:W-:Y:S01]  /*1c10*/  HGMMA.64x64x16.F32.BF16 R24, gdesc[UR4], R24, gsb0 ;  /* 0x00e00000041879f0 */ /* 0x000fe20008001818 */
        /* <DEDUP_REMOVED lines=23> */
[----:B------:R-:W-:Y:S01]  /*1d90*/  BPT.TRAP 0x1 ;  /* 0x000000040000795c */ /* 0x000fe20000300000 */
.L_x_27:
[----:B------:R-:W-:Y:S01]  /*1da0*/  ULEA UR4, UR9, UR41, 0x3 ;  /* 0x0000002909047291 */ /* 0x000fe2000f8e183f */
[----:B------:R-:W-:-:S03]  /*1db0*/  ISETP.GT.U32.AND P1, PT, R16, 0x1, PT ;  /* 0x000000011000780c */ /* 0x000fc60003f24070 */
[----:B------:R-:W-:-:S04]  /*1dc0*/  UIADD3 UR4, UR4, 0x70, URZ ;  /* 0x0000007004047890 */ /* 0x000fc8000fffe03f */
[----:B------:R-:W-:-:S09]  /*1dd0*/  UPRMT UR4, URZ, 0x654, UR4 ;  /* 0x000006543f047896 */ /* 0x000fd20008000004 */
[----:B------:R-:W-:Y:S01]  /*1de0*/  SYNCS.ARRIVE.TRANS64.RED.A1T0 RZ, [UR4], RZ ;  /* 0x000000ffffff79a7 */ /* 0x000fe20008100404 */
[----:B------:R-:W-:Y:S05]  /*1df0*/  @P1 BRA `(.L_x_28) ;  /* 0x0000000000041947 */ /* 0x000fea0003800000 */
[----:B------:R-:W-:Y:S01]  /*1e00*/  BPT.TRAP 0x1 ;  /* 0x000000040000795c */ /* 0x000fe20000300000 */
.L_x_28:
[----:B------:R-:W-:Y:S01]  /*1e10*/  UIADD3 UR8, UR8, 0x1, URZ ;  /* 0x0000000108087890 */ /* 0x000fe2000fffe03f */
[C---:B------:R-:W-:Y:S01]  /*1e20*/  ISETP.GT.AND P1, PT, R0.reuse, 0x1, PT ;  /* 0x000000010000780c */ /* 0x040fe20003f24270 */
[----:B------:R-:W-:Y:S01]  /*1e30*/  UIADD3 UR9, UR9, 0x1, URZ ;  /* 0x0000000109097890 */ /* 0x000fe2000fffe03f */
[----:B------:R-:W-:Y:S01]  /*1e40*/  VIADD R0, R0, 0xffffffff ;  /* 0xffffffff00007836 */ /* 0x000fe20000000000 */
[----:B------:R-:W-:Y:S02]  /*1e50*/  UISETP.NE.AND UP0, UPT, UR8, 0xe, UPT ;  /* 0x0000000e0800788c */ /* 0x000fe4000bf05270 */
[----:B------:R-:W-:Y:S02]  /*1e60*/  UISETP.NE.AND UP1, UPT, UR9, 0xe, UPT ;  /* 0x0000000e0900788c */ /* 0x000fe4000bf25270 */
[----:B------:R-:W-:Y:S02]  /*1e70*/  USEL UR4, URZ, 0x1, UP0 ;  /* 0x000000013f047887 */ /* 0x000fe40008000000 */
[----:B------:R-:W-:-:S02]  /*1e80*/  USEL UR8, UR8, URZ, UP0 ;  /* 0x0000003f08087287 */ /* 0x000fc40008000000 */
[----:B------:R-:W-:Y:S02]  /*1e90*/  USEL UR9, UR9, URZ, UP1 ;  /* 0x0000003f09097287 */ /* 0x000fe40008800000 */
[----:B------:R-:W-:Y:S01]  /*1ea0*/  LOP3.LUT R5, R5, UR4, RZ, 0x3c, !PT ;  /* 0x0000000405057c12 */ /* 0x000fe2000f8e3cff */
[----:B------:R-:W-:Y:S09]  /*1eb0*/  @P1 BRA `(.L_x_29) ;  /* 0xfffffffc00101947 */ /* 0x000ff2000383ffff */
.L_x_22:
[----:B------:R-:W3:Y:S01]  /*1ec0*/  LDC R0, c[0x0][0x28c] ;  /* 0x0000a300ff007b82 */ /* 0x000ee20000000800 */
[----:B------:R4:W-:Y:S01]  /*1ed0*/  SYNCS.ARRIVE.TRANS64.A1T0 RZ, [R62+UR47], RZ ;  /* 0x000000ff3eff79a7 */ /* 0x0009e2000810002f */
[----:B---3--:R-:W-:-:S13]  /*1ee0*/  ISETP.GE.AND P1, PT, R0, 0x1, PT ;  /* 0x000000010000780c */ /* 0x008fda0003f26270 */
[----:B----4-:R-:W-:Y:S05]  /*1ef0*/  @!P1 BRA `(.L_x_30) ;  /* 0x0000000000389947 */ /* 0x010fea0003800000 */
[----:B------:R-:W-:Y:S05]  /*1f00*/  @!P0 BRA `(.L_x_31) ;  /* 0x0000000000048947 */ /* 0x000fea0003800000 */
[----:B------:R-:W-:Y:S01]  /*1f10*/  BPT.TRAP 0x1 ;  /* 0x000000040000795c */ /* 0x000fe20000300000 */
.L_x_31:
[----:B------:R-:W-:Y:S01]  /*1f20*/  UIADD3 UR6, UR43, UR38, URZ ;  /* 0x000000262b067290 */ /* 0x000fe2000fffe03f */
[----:B------:R-:W-:-:S03]  /*1f30*/  ISETP.GT.U32.AND P0, PT, R16, 0x1, PT ;  /* 0x000000011000780c */ /* 0x000fc60003f04070 */
[----:B------:R-:W-:-:S04]  /*1f40*/  USHF.R.U32.HI UR4, URZ, 0x1, UR6 ;  /* 0x000000013f047899 */ /* 0x000fc80008011606 */
[----:B------:R-:W-:-:S04]  /*1f50*/  UIMAD.WIDE.U32 UR4, UR4, -0x6db6db6d, URZ ;  /* 0x92492493040478a5 */ /* 0x000fc8000f8e003f */
[----:B------:R-:W-:-:S04]  /*1f60*/  USHF.R.U32.HI UR4, URZ, 0x2, UR5 ;  /* 0x000000023f047899 */ /* 0x000fc80008011605 */
[----:B------:R-:W-:-:S04]  /*1f70*/  UIMAD UR6, UR4, -0xe, UR6 ;  /* 0xfffffff2040678a4 */ /* 0x000fc8000f8e0206 */
[----:B------:R-:W-:-:S04]  /*1f80*/  ULEA UR6, UR6, UR41, 0x3 ;  /* 0x0000002906067291 */ /* 0x000fc8000f8e183f */
[----:B------:R-:W-:-:S04]  /*1f90*/  UIADD3 UR6, UR6, 0x70, URZ ;  /* 0x0000007006067890 */ /* 0x000fc8000fffe03f */
[----:B------:R-:W-:-:S09]  /*1fa0*/  UPRMT UR6, URZ, 0x654, UR6 ;  /* 0x000006543f067896 */ /* 0x000fd20008000006 */
[----:B------:R-:W-:Y:S01]  /*1fb0*/  SYNCS.ARRIVE.TRANS64.RED.A1T0 RZ, [UR6], RZ ;  /* 0x000000ffffff79a7 */ /* 0x000fe20008100406 */
[----:B------:R-:W-:Y:S05]  /*1fc0*/  @P0 BRA `(.L_x_30) ;  /* 0x0000000000040947 */ /* 0x000fea0003800000 */
[----:B------:R-:W-:Y:S01]  /*1fd0*/  BPT.TRAP 0x1 ;  /* 0x000000040000795c */ /* 0x000fe20000300000 */
.L_x_30:
[----:B------:R-:W-:Y:S01]  /*1fe0*/  SHF.L.U32 R0, R71, 0x1f, RZ ;  /* 0x0000001f47007819 */ /* 0x000fe200000006ff */
[----:B------:R-:W-:Y:S01]  /*1ff0*/  UIADD3 UR38, UR46, UR38, URZ ;  /* 0x000000262e267290 */ /* 0x000fe2000fffe03f */
[----:B------:R-:W3:Y:S01]  /*2000*/  LDC R7, c[0x0][0x288] ;  /* 0x0000a200ff077b82 */ /* 0x000ee20000000800 */
[----:B------:R-:W-:Y:S01]  /*2010*/  UISETP.GE.U32.AND UP1, UPT, UR46, 0xe, UPT ;  /* 0x0000000e2e00788c */ /* 0x000fe2000bf26070 */
[----:B------:R-:W-:Y:S01]  /*2020*/  IMAD.SHL.U32 R8, R60, 0x2, RZ ;  /* 0x000000023c087824 */ /* 0x000fe200078e00ff */
[----:B------:R-:W-:Y:S02]  /*2030*/  UISETP.GT.U32.AND UP0, UPT, UR38, 0xd, UPT ;  /* 0x0000000d2600788c */ /* 0x000fe4000bf04070 */
[----:B------:R-:W-:Y:S02]  /*2040*/  USHF.R.U32.HI UR4, URZ, 0x1, UR38 ;  /* 0x000000013f047899 */ /* 0x000fe40008011626 */
[----:B------:R-:W-:Y:S01]  /*2050*/  UISETP.LT.U32.AND UP0, UPT, UR46, 0xe, UP0 ;  /* 0x0000000e2e00788c */ /* 0x000fe20008701070 */
[----:B------:R-:W4:Y:S01]  /*2060*/  SYNCS.PHASECHK.TRANS64.TRYWAIT P0, [R61+UR42+0x10], R0 ;  /* 0x000010003d0075a7 */ /* 0x000f22000800016a */
[----:B------:R-:W-:Y:S01]  /*2070*/  UIMAD.WIDE.U32 UR4, UR4, -0x6db6db6d, URZ ;  /* 0x92492493040478a5 */ /* 0x000fe2000f8e003f */
[----:B------:R-:W-:Y:S01]  /*2080*/  SHF.R.S32.HI R9, RZ, 0x1f, R8 ;  /* 0x0000001fff097819 */ /* 0x000fe20000011408 */
[----:B------:R-:W-:-:S02]  /*2090*/  USEL UR6, URZ, 0x1, !UP0 ;  /* 0x000000013f067887 */ /* 0x000fc4000c000000 */
[----:B------:R-:W-:Y:S02]  /*20a0*/  USHF.R.U32.HI UR4, URZ, 0x2, UR5 ;  /* 0x000000023f047899 */ /* 0x000fe40008011605 */
[----:B------:R-:W-:Y:S02]  /*20b0*/  ULOP3.LUT UR39, UR39, UR6, URZ, 0x3c, !UPT ;  /* 0x0000000627277292 */ /* 0x000fe4000f8e3c3f */
[----:B------:R-:W-:Y:S02]  /*20c0*/  UIMAD UR38, UR4, -0xe, UR38 ;  /* 0xfffffff2042678a4 */ /* 0x000fe4000f8e0226 */
[----:B------:R-:W-:Y:S01]  /*20d0*/  @UP1 ULOP3.LUT UR39, UR39, 0x1, UR4, 0x78, !UPT ;  /* 0x0000000127271892 */ /* 0x000fe2000f8e7804 */
[----:B---34-:R-:W-:Y:S11]  /*20e0*/  @!P0 BRA `(.L_x_32) ;  /* 0x0000004000348947 */ /* 0x018ff60003800000 */
.L_x_132:
[----:B---3--:R-:W-:Y:S01]  /*20f0*/  IMAD.SHL.U32 R0, R19, 0x40, RZ ;  /* 0x0000004013007824 */ /* 0x008fe200078e00ff */
[----:B------:R-:W-:Y:S01]  /*2100*/  ULDC UR6, c[0x0][0x284] ;  /* 0x0000a10000067ab9 */ /* 0x000fe20000000800 */
[----:B------:R-:W-:Y:S01]  /*2110*/  IMAD.SHL.U32 R14, R22, 0x40, RZ ;  /* 0x00000040160e7824 */ /* 0x000fe200078e00ff */
[----:B------:R-:W-:Y:S01]  /*2120*/  SHF.R.S32.HI R11, RZ, 0x1f, R2 ;  /* 0x0000001fff0b7819 */ /* 0x000fe20000011402 */
[----:B------:R-:W-:Y:S01]  /*2130*/  ULDC.64 UR4, c[0x0][0x5d0] ;  /* 0x0001740000047ab9 */ /* 0x000fe20000000a00 */
[----:B------:R-:W-:Y:S01]  /*2140*/  ISETP.GE.AND P0, PT, R0, UR6, PT ;  /* 0x0000000600007c0c */ /* 0x000fe2000bf06270 */
[----:B--2---:R-:W-:Y:S01]  /*2150*/  IMAD.WIDE.U32 R4, R2, UR4, R8 ;  /* 0x0000000402047c25 */ /* 0x004fe2000f8e0008 */
[----:B------:R-:W-:Y:S02]  /*2160*/  SHF.R.S32.HI R15, RZ, 0x1f, R14 ;  /* 0x0000001fff0f7819 */ /* 0x000fe4000001140e */
[C---:B------:R-:W-:Y:S01]  /*2170*/  ISETP.GE.OR P0, PT, R14.reuse, R7, P0 ;  /* 0x000000070e00720c */ /* 0x040fe20000706670 */
[----:B-1----:R-:W-:Y:S01]  /*2180*/  IMAD R3, R11, UR4, RZ ;  /* 0x000000040b037c24 */ /* 0x002fe2000f8e02ff */
[----:B------:R-:W-:-:S03]  /*2190*/  IADD3 R4, P1, R14, R4, RZ ;  /* 0x000000040e047210 */ /* 0x000fc60007f3e0ff */
[----:B------:R-:W-:-:S05]  /*21a0*/  IMAD R3, R2, UR5, R3 ;  /* 0x0000000502037c24 */ /* 0x000fca000f8e0203 */
[----:B------:R-:W-:-:S03]  /*21b0*/  IADD3.X R5, R15, R5, R3, P1, !PT ;  /* 0x000000050f057210 */ /* 0x000fc60000ffe403 */
[----:B------:R-:W-:Y:S05]  /*21c0*/  @P0 BRA `(.L_x_33) ;  /* 0x0000002000b00947 */ /* 0x000fea0003800000 */
[----:B------:R-:W1:Y:S01]  /*21d0*/  LDC.64 R74, c[0x0][0x5c8] ;  /* 0x00017200ff4a7b82 */ /* 0x000e620000000a00 */
[----:B-----5:R-:W-:Y:S01]  /*21e0*/  FSETP.NEU.AND P0, PT, R57, RZ, PT ;  /* 0x000000ff3900720b */ /* 0x020fe20003f0d000 */
[----:B------:R-:W-:Y:S01]  /*21f0*/  IMAD R3, R60, -0x2, R7 ;  /* 0xfffffffe3c037824 */ /* 0x000fe200078e0207 */
[----:B------:R-:W-:Y:S01]  /*2200*/  BSSY B0, `(.L_x_33) ;  /* 0x0000228000007945 */ /* 0x000fe20003800000 */
[----:B------:R-:W-:-:S04]  /*2210*/  IMAD.WIDE R66, R19, 0x40, R58 ;  /* 0x0000004013427825 */ /* 0x000fc800078e023a */
[----:B------:R-:W-:Y:S02]  /*2220*/  IMAD.IADD R3, R3, 0x1, -R14 ;  /* 0x0000000103037824 */ /* 0x000fe400078e0a0e */
[----:B------:R-:W-:-:S03]  /*2230*/  IMAD.IADD R0, R65, 0x1, -R0 ;  /* 0x0000000141007824 */ /* 0x000fc600078e0a00 */
[----:B------:R-:W-:-:S04]  /*2240*/  ISETP.GT.AND P2, PT, R3, RZ, PT ;  /* 0x000000ff0300720c */ /* 0x000fc80003f44270 */
[----:B------:R-:W-:Y:S01]  /*2250*/  ISETP.GT.AND P1, PT, R0, RZ, P2 ;  /* 0x000000ff0000720c */ /* 0x000fe20001724270 */
[-C--:B-1----:R-:W-:Y:S02]  /*2260*/  IMAD R6, R67, R74.reuse, RZ ;  /* 0x0000004a43067224 */ /* 0x082fe400078e02ff */
[----:B------:R-:W-:-:S04]  /*2270*/  IMAD.WIDE.U32 R68, R66, R74, R4 ;  /* 0x0000004a42447225 */ /* 0x000fc800078e0004 */
[----:B------:R-:W-:-:S04]  /*2280*/  IMAD R5, R66, R75, R6 ;  /* 0x0000004b42057224 */ /* 0x000fc800078e0206 */
[----:B------:R-:W-:Y:S01]  /*2290*/  IMAD.IADD R7, R69, 0x1, R5 ;  /* 0x0000000145077824 */ /* 0x000fe200078e0205 */
[----:B------:R-:W-:Y:S06]  /*22a0*/  @!P0 BRA `(.L_x_34) ;  /* 0x0000001400e48947 */ /* 0x000fec0003800000 */
[----:B------:R-:W1:Y:S01]  /*22b0*/  LDC.64 R72, c[0x0][0x5b8] ;  /* 0x00016e00ff487b82 */ /* 0x000e620000000a00 */
[----:B------:R-:W-:-:S07]  /*22c0*/  ULDC.64 UR4, c[0x0][0x5c0] ;  /* 0x0001700000047ab9 */ /* 0x000fce0000000a00 */
[----:B------:R-:W2:Y:S08]  /*22d0*/  LDC.64 R76, c[0x0][0x5b0] ;  /* 0x00016c00ff4c7b82 */ /* 0x000eb00000000a00 */
[----:B------:R-:W0:Y:S01]  /*22e0*/  LDC.64 R78, c[0x0][0x5a8] ;  /* 0x00016a00ff4e7b82 */ /* 0x000e220000000a00 */
[-C--:B-1----:R-:W-:Y:S02]  /*22f0*/  IMAD R6, R11, R72.reuse, RZ ;  /* 0x000000480b067224 */ /* 0x082fe400078e02ff */
[----:B------:R-:W-:-:S04]  /*2300*/  IMAD.WIDE.U32 R4, R2, R72, R8 ;  /* 0x0000004802047225 */ /* 0x000fc800078e0008 */
[----:B------:R-:W-:Y:S01]  /*2310*/  IMAD R69, R2, R73, R6 ;  /* 0x0000004902457224 */ /* 0x000fe200078e0206 */
[----:B------:R-:W-:Y:S01]  /*2320*/  IADD3 R10, P0, R14, R4, RZ ;  /* 0x000000040e0a7210 */ /* 0x000fe20007f1e0ff */
[----:B--2---:R-:W-:-:S03]  /*2330*/  IMAD R4, R67, R76, RZ ;  /* 0x0000004c43047224 */ /* 0x004fc600078e02ff */
[----:B------:R-:W-:Y:S01]  /*2340*/  IADD3.X R11, R15, R5, R69, P0, !PT ;  /* 0x000000050f0b7210 */ /* 0x000fe200007fe445 */
[C---:B------:R-:W-:Y:S02]  /*2350*/  IMAD R73, R66.reuse, R77, R4 ;  /* 0x0000004d42497224 */ /* 0x040fe400078e0204 */
[----:B------:R-:W-:-:S04]  /*2360*/  IMAD.WIDE.U32 R4, R66, R76, R10 ;  /* 0x0000004c42047225 */ /* 0x000fc800078e000a */
[----:B------:R-:W-:Y:S01]  /*2370*/  IMAD.IADD R5, R5, 0x1, R73 ;  /* 0x0000000105057824 */ /* 0x000fe200078e0249 */
[----:B0-----:R-:W-:-:S04]  /*2380*/  LEA R12, P0, R4, R78, 0x1 ;  /* 0x0000004e040c7211 */ /* 0x001fc800078008ff */
[----:B------:R-:W-:-:S05]  /*2390*/  LEA.HI.X R13, R4, R79, R5, 0x1, P0 ;  /* 0x0000004f040d7211 */ /* 0x000fca00000f0c05 */
[----:B------:R-:W2:Y:S01]  /*23a0*/  @P1 LDG.E.LTC128B.U16 R19, desc[UR36][R12.64] ;  /* 0x000000240c131981 */ /* 0x000ea2000c1e1520 */
[----:B------:R-:W-:Y:S01]  /*23b0*/  IMAD.WIDE.U32 R4, R66, R76, R14 ;  /* 0x0000004c42047225 */ /* 0x000fe200078e000e */
[----:B------:R-:W-:Y:S02]  /*23c0*/  BSSY B1, `(.L_x_35) ;  /* 0x0000015000017945 */ /* 0x000fe40003800000 */
[----:B------:R-:W-:-:S04]  /*23d0*/  IADD3 R20, P0, R8, R4, RZ ;  /* 0x0000000408147210 */ /* 0x000fc80007f1e0ff */
[----:B------:R-:W-:Y:S02]  /*23e0*/  IADD3.X R21, R9, R73, R5, P0, !PT ;  /* 0x0000004909157210 */ /* 0x000fe400007fe405 */
[----:B------:R-:W-:Y:S01]  /*23f0*/  LEA R6, P0, R68, UR4, 0x1 ;  /* 0x0000000444067c11 */ /* 0x000fe2000f8008ff */
[----:B------:R-:W-:-:S03]  /*2400*/  IMAD.WIDE.U32 R20, R2, R72, R20 ;  /* 0x0000004802147225 */ /* 0x000fc600078e0014 */
[----:B------:R-:W-:Y:S02]  /*2410*/  LEA.HI.X R7, R68, UR5, R7, 0x1, P0 ;  /* 0x0000000544077c11 */ /* 0x000fe400080f0c07 */
[----:B------:R-:W-:-:S04]  /*2420*/  ISETP.GT.AND P0, PT, R3, 0x1, PT ;  /* 0x000000010300780c */ /* 0x000fc80003f04270 */
[----:B------:R-:W-:Y:S01]  /*2430*/  ISETP.GT.AND P3, PT, R0, RZ, P0 ;  /* 0x000000ff0000720c */ /* 0x000fe20000764270 */
[----:B--2---:R-:W-:-:S04]  /*2440*/  IMAD.U32 R4, R19, 0x10000, RZ ;  /* 0x0001000013047824 */ /* 0x004fc800078e00ff */
[----:B------:R-:W-:Y:S01]  /*2450*/  FMUL R5, R4, R57 ;  /* 0x0000003904057220 */ /* 0x000fe20000400000 */
[----:B------:R-:W-:-:S03]  /*2460*/  LEA R4, P4, R20, R78, 0x1 ;  /* 0x0000004e14047211 */ /* 0x000fc600078808ff */
[----:B------:R-:W-:-:S05]  /*2470*/  FFMA R5, R24, R56, R5 ;  /* 0x0000003818057223 */ /* 0x000fca0000000005 */
[----:B------:R-:W-:Y:S01]  /*2480*/  F2FP.BF16.F32.PACK_AB R12, RZ, R5 ;  /* 0x00000005ff0c723e */ /* 0x000fe200000010ff */
[----:B------:R-:W-:-:S03]  /*2490*/  IMAD.IADD R5, R69, 0x1, R21 ;  /* 0x0000000145057824 */ /* 0x000fc600078e0215 */
[----:B------:R-:W-:Y:S01]  /*24a0*/  PRMT R13, R12, 0x7610, R13 ;  /* 0x000076100c0d7816 */ /* 0x000fe2000000000d */
[----:B------:R-:W-:Y:S01]  /*24b0*/  IMAD.SHL.U32 R12, R76, 0x8, RZ ;  /* 0x000000084c0c7824 */ /* 0x000fe200078e00ff */
[----:B------:R-:W-:-:S03]  /*24c0*/  LEA.HI.X R5, R20, R79, R5, 0x1, P4 ;  /* 0x0000004f14057211 */ /* 0x000fc600020f0c05 */
[----:B------:R0:W-:Y:S02]  /*24d0*/  @P1 STG.E.U16 desc[UR36][R6.64], R13 ;  /* 0x0000000d06001986 */ /* 0x0001e4000c101524 */
[----:B0-----:R-:W-:Y:S01]  /*24e0*/  SHF.L.U64.HI R13, R76, 0x3, R77 ;  /* 0x000000034c0d7819 */ /* 0x001fe2000001024d */
[----:B------:R-:W-:Y:S06]  /*24f0*/  @!P3 BRA `(.L_x_36) ;  /* 0x000000000004b947 */ /* 0x000fec0003800000 */
[----:B------:R0:W5:Y:S02]  /*2500*/  LDG.E.LTC128B.U16 R19, desc[UR36][R4.64+0x2] ;  /* 0x0000022404137981 */ /* 0x000164000c1e1520 */
.L_x_36:
[----:B------:R-:W-:Y:S05]  /*2510*/  BSYNC B1 ;  /* 0x0000000000017941 */ /* 0x000fea0003800000 */
.L_x_35:
[----:B------:R-:W-:Y:S01]  /*2520*/  IMAD.WIDE.U32 R66, R66, R76, R12 ;  /* 0x0000004c42427225 */ /* 0x000fe200078e000c */
[----:B------:R-:W-:-:S03]  /*2530*/  ISETP.GT.AND P2, PT, R0, 0x8, P2 ;  /* 0x000000080000780c */ /* 0x000fc60001744270 */
[----:B-----5:R-:W-:Y:S01]  /*2540*/  IMAD.U32 R20, R19, 0x10000, RZ ;  /* 0x0001000013147824 */ /* 0x020fe200078e00ff */
[----:B------:R-:W-:Y:S01]  /*2550*/  IADD3 R10, P1, R10, R66, RZ ;  /* 0x000000420a0a7210 */ /* 0x000fe20007f3e0ff */
[----:B------:R-:W-:Y:S02]  /*2560*/  IMAD.IADD R73, R73, 0x1, R67 ;  /* 0x0000000149497824 */ /* 0x000fe400078e0243 */
[----:B------:R-:W-:Y:S02]  /*2570*/  FMUL R20, R20, R57 ;  /* 0x0000003914147220 */ /* 0x000fe40000400000 */
[----:B------:R-:W-:Y:S01]  /*2580*/  IMAD.X R11, R73, 0x1, R11, P1 ;  /* 0x00000001490b7824 */ /* 0x000fe200008e060b */
[----:B------:R-:W-:Y:S01]  /*2590*/  LEA R12, P1, R10, R78, 0x1 ;  /* 0x0000004e0a0c7211 */ /* 0x000fe200078208ff */
[----:B------:R-:W-:-:S03]  /*25a0*/  FFMA R20, R25, R56, R20 ;  /* 0x0000003819147223 */ /* 0x000fc60000000014 */
[----:B------:R-:W-:Y:S02]  /*25b0*/  LEA.HI.X R13, R10, R79, R11, 0x1, P1 ;  /* 0x0000004f0a0d7211 */ /* 0x000fe400008f0c0b */
[----:B------:R-:W-:-:S05]  /*25c0*/  F2FP.BF16.F32.PACK_AB R20, RZ, R20 ;  /* 0x00000014ff14723e */ /* 0x000fca00000010ff */
[----:B------:R1:W-:Y:S04]  /*25d0*/  @P3 STG.E.U16 desc[UR36][R6.64+0x2], R20 ;  /* 0x0000021406003986 */ /* 0x0003e8000c101524 */
[----:B------:R-:W2:Y:S01]  /*25e0*/  @P2 LDG.E.LTC128B.U16 R19, desc[UR36][R12.64] ;  /* 0x000000240c132981 */ /* 0x000ea2000c1e1520 */
[----:B------:R-:W-:Y:S01]  /*25f0*/  IADD3 R14, P1, P3, R8, R66, R14 ;  /* 0x00000042080e7210 */ /* 0x000fe20007b3e00e */
[----:B------:R-:W-:Y:S01]  /*2600*/  BSSY B1, `(.L_x_37) ;  /* 0x0000011000017945 */ /* 0x000fe20003800000 */
[C---:B------:R-:W-:Y:S02]  /*2610*/  SHF.L.U64.HI R11, R74.reuse, 0x4, R75 ;  /* 0x000000044a0b7819 */ /* 0x040fe4000001024b */
[----:B------:R-:W-:Y:S02]  /*2620*/  IADD3.X R15, R9, R73, R15, P1, P3 ;  /* 0x00000049090f7210 */ /* 0x000fe40000fe640f */
[----:B------:R-:W-:-:S02]  /*2630*/  LEA R10, P1, R74, R6, 0x4 ;  /* 0x000000064a0a7211 */ /* 0x000fc400078220ff */
[----:B------:R-:W-:Y:S01]  /*2640*/  ISETP.GT.AND P0, PT, R0, 0x8, P0 ;  /* 0x000000080000780c */ /* 0x000fe20000704270 */
[----:B------:R-:W-:-:S04]  /*2650*/  IMAD.WIDE.U32 R14, R2, R72, R14 ;  /* 0x00000048020e7225 */ /* 0x000fc800078e000e */
[----:B------:R-:W-:Y:S02]  /*2660*/  IMAD.X R11, R11, 0x1, R7, P1 ;  /* 0x000000010b0b7824 */ /* 0x000fe400008e0607 */
[----:B------:R-:W-:Y:S02]  /*2670*/  IMAD.IADD R2, R69, 0x1, R15 ;  /* 0x0000000145027824 */ /* 0x000fe400078e020f */
[----:B--2---:R-:W-:-:S04]  /*2680*/  IMAD.U32 R8, R19, 0x10000, RZ ;  /* 0x0001000013087824 */ /* 0x004fc800078e00ff */
[----:B------:R-:W-:Y:S01]  /*2690*/  FMUL R9, R8, R57 ;  /* 0x0000003908097220 */ /* 0x000fe20000400000 */
[----:B------:R-:W-:-:S03]  /*26a0*/  LEA R8, P3, R14, R78, 0x1 ;  /* 0x0000004e0e087211 */ /* 0x000fc600078608ff */
[----:B------:R-:W-:-:S05]  /*26b0*/  FFMA R9, R26, R56, R9 ;  /* 0x000000381a097223 */ /* 0x000fca0000000009 */
[----:B------:R-:W-:Y:S02]  /*26c0*/  F2FP.BF16.F32.PACK_AB R12, RZ, R9 ;  /* 0x00000009ff0c723e */ /* 0x000fe400000010ff */
[----:B------:R-:W-:-:S03]  /*26d0*/  LEA.HI.X R9, R14, R79, R2, 0x1, P3 ;  /* 0x0000004f0e097211 */ /* 0x000fc600018f0c02 */
[----:B------:R1:W-:Y:S01]  /*26e0*/  @P2 STG.E.U16 desc[UR36][R10.64], R12 ;  /* 0x0000000c0a002986 */ /* 0x0003e2000c101524 */
[----:B------:R-:W-:Y:S05]  /*26f0*/  @!P0 BRA `(.L_x_38) ;  /* 0x0000000000048947 */ /* 0x000fea0003800000 */
[----:B------:R2:W5:Y:S02]  /*2700*/  LDG.E.LTC128B.U16 R19, desc[UR36][R8.64+0x2] ;  /* 0x0000022408137981 */ /* 0x000564000c1e1520 */
.L_x_38:
[----:B------:R-:W-:Y:S05]  /*2710*/  BSYNC B1 ;  /* 0x0000000000017941 */ /* 0x000fea0003800000 */
.L_x_37:
[----:B-----5:R-:W-:Y:S01]  /*2720*/  IMAD.U32 R2, R19, 0x10000, RZ ;  /* 0x0001000013027824 */ /* 0x020fe200078e00ff */
[----:B------:R-:W-:Y:S01]  /*2730*/  ISETP.GT.AND P1, PT, R3, 0x8, PT ;  /* 0x000000080300780c */ /* 0x000fe20003f24270 */
[----:B------:R-:W-:Y:S02]  /*2740*/  BSSY B1, `(.L_x_39) ;  /* 0x0000008000017945 */ /* 0x000fe40003800000 */
[----:B------:R-:W-:Y:S01]  /*2750*/  FMUL R2, R2, R57 ;  /* 0x0000003902027220 */ /* 0x000fe20000400000 */
[----:B------:R-:W-:-:S03]  /*2760*/  ISETP.GT.AND P2, PT, R0, RZ, P1 ;  /* 0x000000ff0000720c */ /* 0x000fc60000f44270 */
[----:B------:R-:W-:-:S05]  /*2770*/  FFMA R2, R27, R56, R2 ;  /* 0x000000381b027223 */ /* 0x000fca0000000002 */
[----:B------:R-:W-:-:S05]  /*2780*/  F2FP.BF16.F32.PACK_AB R2, RZ, R2 ;  /* 0x00000002ff02723e */ /* 0x000fca00000010ff */
[----:B------:R3:W-:Y:S01]  /*2790*/  @P0 STG.E.U16 desc[UR36][R10.64+0x2], R2 ;  /* 0x000002020a000986 */ /* 0x0007e2000c101524 */
[----:B------:R-:W-:Y:S05]  /*27a0*/  @!P2 BRA `(.L_x_40) ;  /* 0x000000000004a947 */ /* 0x000fea0003800000 */
[----:B------:R4:W5:Y:S02]  /*27b0*/  LDG.E.LTC128B.U16 R19, desc[UR36][R4.64+0x10] ;  /* 0x0000102404137981 */ /* 0x000964000c1e1520 */
.L_x_40:
[----:B------:R-:W-:Y:S05]  /*27c0*/  BSYNC B1 ;  /* 0x0000000000017941 */ /* 0x000fea0003800000 */
.L_x_39:
[----:B---3-5:R-:W-:Y:S01]  /*27d0*/  IMAD.U32 R2, R19, 0x10000, RZ ;  /* 0x0001000013027824 */ /* 0x028fe200078e00ff */
        /* <DEDUP_REMOVED lines=9> */
.L_x_42:
[----:B------:R-:W-:Y:S05]  /*2870*/  BSYNC B1 ;  /* 0x0000000000017941 */ /* 0x000fea0003800000 */
.L_x_41:
[----:B-----5:R-:W-:Y:S01]  /*2880*/  IMAD.U32 R2, R19, 0x10000, RZ ;  /* 0x0001000013027824 */ /* 0x020fe200078e00ff */
[----:B------:R-:W-:Y:S01]  /*2890*/  ISETP.GT.AND P1, PT, R0, 0x8, P1 ;  /* 0x000000080000780c */ /* 0x000fe20000f24270 */
[----:B------:R-:W-:Y:S02]  /*28a0*/  BSSY B1, `(.L_x_43) ;  /* 0x0000007000017945 */ /* 0x000fe40003800000 */
[----:B------:R-:W-:-:S04]  /*28b0*/  FMUL R2, R2, R57 ;  /* 0x0000003902027220 */ /* 0x000fc80000400000 */
[----:B------:R-:W-:-:S05]  /*28c0*/  FFMA R2, R29, R56, R2 ;  /* 0x000000381d027223 */ /* 0x000fca0000000002 */
[----:B------:R-:W-:-:S05]  /*28d0*/  F2FP.BF16.F32.PACK_AB R2, RZ, R2 ;  /* 0x00000002ff02723e */ /* 0x000fca00000010ff */
[----:B------:R0:W-:Y:S01]  /*28e0*/  @P3 STG.E.U16 desc[UR36][R6.64+0x12], R2 ;  /* 0x0000120206003986 */ /* 0x0001e2000c101524 */
[----:B------:R-:W-:Y:S05]  /*28f0*/  @!P1 BRA `(.L_x_44) ;  /* 0x0000000000049947 */ /* 0x000fea0003800000 */
[----:B------:R0:W5:Y:S02]  /*2900*/  LDG.E.LTC128B.U16 R19, desc[UR36][R8.64+0x10] ;  /* 0x0000102408137981 */ /* 0x000164000c1e1520 */
.L_x_44:
[----:B------:R-:W-:Y:S05]  /*2910*/  BSYNC B1 ;  /* 0x0000000000017941 */ /* 0x000fea0003800000 */
.L_x_43:
[----:B0----5:R-:W-:Y:S01]  /*2920*/  IMAD.U32 R2, R19, 0x10000, RZ ;  /* 0x0001000013027824 */ /* 0x021fe200078e00ff */
[----:B------:R-:W-:Y:S01]  /*2930*/  ISETP.GT.AND P0, PT, R0, 0x8, P0 ;  /* 0x000000080000780c */ /* 0x000fe20000704270 */
[----:B------:R-:W-:Y:S02]  /*2940*/  BSSY B1, `(.L_x_45) ;  /* 0x0000007000017945 */ /* 0x000fe40003800000 */
[----:B---3--:R-:W-:-:S04]  /*2950*/  FMUL R13, R2, R57 ;  /* 0x00000039020d7220 */ /* 0x008fc80000400000 */
[----:B------:R-:W-:-:S05]  /*2960*/  FFMA R13, R30, R56, R13 ;  /* 0x000000381e0d7223 */ /* 0x000fca000000000d */
[----:B------:R-:W-:-:S05]  /*2970*/  F2FP.BF16.F32.PACK_AB R13, RZ, R13 ;  /* 0x0000000dff0d723e */ /* 0x000fca00000010ff */
[----:B------:R0:W-:Y:S01]  /*2980*/  @P1 STG.E.U16 desc[UR36][R10.64+0x10], R13 ;  /* 0x0000100d0a001986 */ /* 0x0001e2000c101524 */
[----:B------:R-:W-:Y:S05]  /*2990*/  @!P0 BRA `(.L_x_46) ;  /* 0x0000000000048947 */ /* 0x000fea0003800000 */
[----:B------:R3:W5:Y:S02]  /*29a0*/  LDG.E.LTC128B.U16 R19, desc[UR36][R8.64+0x12] ;  /* 0x0000122408137981 */ /* 0x000764000c1e1520 */
.L_x_46:
[----:B------:R-:W-:Y:S05]  /*29b0*/  BSYNC B1 ;  /* 0x0000000000017941 */ /* 0x000fea0003800000 */
.L_x_45:
        /* <DEDUP_REMOVED lines=10> */
.L_x_48:
[----:B------:R-:W-:Y:S05]  /*2a60*/  BSYNC B1 ;  /* 0x0000000000017941 */ /* 0x000fea0003800000 */
.L_x_47:
[----:B0----5:R-:W-:Y:S01]  /*2a70*/  IMAD.U32 R2, R19, 0x10000, RZ ;  /* 0x0001000013027824 */ /* 0x021fe200078e00ff */
        /* <DEDUP_REMOVED lines=9> */
.L_x_50:
[----:B------:R-:W-:Y:S05]  /*2b10*/  BSYNC B1 ;  /* 0x0000000000017941 */ /* 0x000fea0003800000 */
.L_x_49:
        /* <DEDUP_REMOVED lines=9> */
.L_x_52:
[----:B------:R-:W-:Y:S05]  /*2bb0*/  BSYNC B1 ;  /* 0x0000000000017941 */ /* 0x000fea0003800000 */
.L_x_51:
[----:B0----5:R-:W-:Y:S01]  /*2bc0*/  IMAD.U32 R2, R19, 0x10000, RZ ;  /* 0x0001000013027824 */ /* 0x021fe200078e00ff */
        /* <DEDUP_REMOVED lines=8> */
.L_x_54:
[----:B------:R-:W-:Y:S05]  /*2c50*/  BSYNC B1 ;  /* 0x0000000000017941 */ /* 0x000fea0003800000 */
.L_x_53:
        /* <DEDUP_REMOVED lines=10> */
.L_x_56:
[----:B------:R-:W-:Y:S05]  /*2d00*/  BSYNC B1 ;  /* 0x0000000000017941 */ /* 0x000fea0003800000 */
.L_x_55:
        /* <DEDUP_REMOVED lines=10> */
.L_x_58:
[----:B------:R-:W-:Y:S05]  /*2db0*/  BSYNC B1 ;  /* 0x0000000000017941 */ /* 0x000fea0003800000 */
.L_x_57:
        /* <DEDUP_REMOVED lines=9> */
.L_x_60:
[----:B------:R-:W-:Y:S05]  /*2e50*/  BSYNC B1 ;  /* 0x0000000000017941 */ /* 0x000fea0003800000 */
.L_x_59:
        /* <DEDUP_REMOVED lines=9> */
.L_x_62:
[----:B------:R-:W-:Y:S05]  /*2ef0*/  BSYNC B1 ;  /* 0x0000000000017941 */ /* 0x000fea0003800000 */
.L_x_61:
        /* <DEDUP_REMOVED lines=10> */
.L_x_64:
[----:B------:R-:W-:Y:S05]  /*2fa0*/  BSYNC B1 ;  /* 0x0000000000017941 */ /* 0x000fea0003800000 */
.L_x_63:
        /* <DEDUP_REMOVED lines=10> */
.L_x_66:
[----:B------:R-:W-:Y:S05]  /*3050*/  BSYNC B1 ;  /* 0x0000000000017941 */ /* 0x000fea0003800000 */
.L_x_65:
        /* <DEDUP_REMOVED lines=9> */
.L_x_68:
[----:B------:R-:W-:Y:S05]  /*30f0*/  BSYNC B1 ;  /* 0x0000000000017941 */ /* 0x000fea0003800000 */
.L_x_67:
        /* <DEDUP_REMOVED lines=9> */
.L_x_70:
[----:B------:R-:W-:Y:S05]  /*3190*/  BSYNC B1 ;  /* 0x0000000000017941 */ /* 0x000fea0003800000 */
.L_x_69:
        /* <DEDUP_REMOVED lines=10> */
.L_x_72:
[----:B------:R-:W-:Y:S05]  /*3240*/  BSYNC B1 ;  /* 0x0000000000017941 */ /* 0x000fea0003800000 */
.L_x_71:
        /* <DEDUP_REMOVED lines=10> */
.L_x_74:
[----:B------:R-:W-:Y:S05]  /*32f0*/  BSYNC B1 ;  /* 0x0000000000017941 */ /* 0x000fea0003800000 */
.L_x_73:
        /* <DEDUP_REMOVED lines=9> */
.L_x_76:
[----:B------:R-:W-:Y:S05]  /*3390*/  BSYNC B1 ;  /* 0x0000000000017941 */ /* 0x000fea0003800000 */
.L_x_75:
        /* <DEDUP_REMOVED lines=9> */
.L_x_78:
[----:B------:R-:W-:Y:S05]  /*3430*/  BSYNC B1 ;  /* 0x0000000000017941 */ /* 0x000fea0003800000 */
.L_x_77:
        /* <DEDUP_REMOVED lines=10> */
.L_x_80:
[----:B------:R-:W-:Y:S05]  /*34e0*/  BSYNC B1 ;  /* 0x0000000000017941 */ /* 0x000fea0003800000 */
.L_x_79:
        /* <DEDUP_REMOVED lines=10> */
.L_x_82:
[----:B------:R-:W-:Y:S05]  /*3590*/  BSYNC B1 ;  /* 0x0000000000017941 */ /* 0x000fea0003800000 */
.L_x_81:
        /* <DEDUP_REMOVED lines=9> */
.L_x_84:
[----:B------:R-:W-:Y:S05]  /*3630*/  BSYNC B1 ;  /* 0x0000000000017941 */ /* 0x000fea0003800000 */
.L_x_83:
        /* <DEDUP_REMOVED lines=9> */
.L_x_86:
[----:B------:R-:W-:Y:S05]  /*36d0*/  BSYNC B1 ;  /* 0x0000000000017941 */ /* 0x000fea0003800000 */
.L_x_85:
        /* <DEDUP_REMOVED lines=10> */
.L_x_88:
[----:B------:R-:W-:Y:S05]  /*3780*/  BSYNC B1 ;  /* 0x0000000000017941 */ /* 0x000fea0003800000 */
.L_x_87:
[----:B0----5:R-:W-:Y:S01]  /*3790*/  IMAD.U32 R2, R19, 0x10000, RZ ;  /* 0x0001000013027824 */ /* 0x021fe200078e00ff */
[----:B------:R-:W-:Y:S01]  /*37a0*/  ISETP.GT.AND P0, PT, R3, 0x39, PT ;  /* 0x000000390300780c */ /* 0x000fe20003f04270 */
[----:B------:R-:W-:Y:S01]  /*37b0*/  @P2 IMAD.MOV.U32 R3, RZ, RZ, R7 ;  /* 0x000000ffff032224 */ /* 0x000fe200078e0007 */
[----:B------:R-:W-:Y:S01]  /*37c0*/  BSSY B1, `(.L_x_89) ;  /* 0x0000009000017945 */ /* 0x000fe20003800000 */
[----:B------:R-:W-:Y:S01]  /*37d0*/  FMUL R13, R2, R57 ;  /* 0x00000039020d7220 */ /* 0x000fe20000400000 */
[----:B------:R-:W-:Y:S01]  /*37e0*/  @P2 IMAD.MOV.U32 R2, RZ, RZ, R6 ;  /* 0x000000ffff022224 */ /* 0x000fe200078e0006 */
[----:B------:R-:W-:Y:S02]  /*37f0*/  ISETP.GT.AND P3, PT, R0, RZ, P0 ;  /* 0x000000ff0000720c */ /* 0x000fe40000764270 */
[----:B------:R-:W-:-:S05]  /*3800*/  FFMA R13, R52, R56, R13 ;  /* 0x00000038340d7223 */ /* 0x000fca000000000d */
[----:B------:R-:W-:-:S05]  /*3810*/  F2FP.BF16.F32.PACK_AB R13, RZ, R13 ;  /* 0x0000000dff0d723e */ /* 0x000fca00000010ff */
[----:B------:R0:W-:Y:S01]  /*3820*/  @P2 STG.E.U16 desc[UR36][R2.64+0x70], R13 ;  /* 0x0000700d02002986 */ /* 0x0001e2000c101524 */
[----:B------:R-:W-:Y:S05]  /*3830*/  @!P3 BRA `(.L_x_90) ;  /* 0x000000000004b947 */ /* 0x000fea0003800000 */
[----:B------:R0:W5:Y:S02]  /*3840*/  LDG.E.LTC128B.U16 R19, desc[UR36][R4.64+0x72] ;  /* 0x0000722404137981 */ /* 0x000164000c1e1520 */
.L_x_90:
[----:B------:R-:W-:Y:S05]  /*3850*/  BSYNC B1 ;  /* 0x0000000000017941 */ /* 0x000fea0003800000 */
.L_x_89:
        /* <DEDUP_REMOVED lines=9> */
.L_x_92:
[----:B------:R-:W-:Y:S05]  /*38f0*/  BSYNC B1 ;  /* 0x0000000000017941 */ /* 0x000fea0003800000 */
.L_x_91:
[----:B0----5:R-:W-:Y:S01]  /*3900*/  IMAD.U32 R2, R19, 0x10000, RZ ;  /* 0x0001000013027824 */ /* 0x021fe200078e00ff */
[----:B------:R-:W-:Y:S01]  /*3910*/  ISETP.GT.AND P0, PT, R0, 0x8, P0 ;  /* 0x000000080000780c */ /* 0x000fe20000704270 */
[----:B------:R-:W-:Y:S02]  /*3920*/  BSSY B1, `(.L_x_93) ;  /* 0x000000a000017945 */ /* 0x000fe40003800000 */
[----:B------:R-:W-:Y:S01]  /*3930*/  FMUL R3, R2, R57 ;  /* 0x0000003902037220 */ /* 0x000fe20000400000 */
[----:B------:R-:W-:-:S03]  /*3940*/  @P1 IMAD.MOV.U32 R2, RZ, RZ, R10 ;  /* 0x000000ffff021224 */ /* 0x000fc600078e000a */
[----:B------:R-:W-:-:S05]  /*3950*/  FFMA R3, R54, R56, R3 ;  /* 0x0000003836037223 */ /* 0x000fca0000000003 */
[----:B------:R-:W-:-:S04]  /*3960*/  F2FP.BF16.F32.PACK_AB R3, RZ, R3 ;  /* 0x00000003ff03723e */ /* 0x000fc800000010ff */
[----:B----4-:R-:W-:Y:S01]  /*3970*/  PRMT R4, R3, 0x7610, R4 ;  /* 0x0000761003047816 */ /* 0x010fe20000000004 */
[----:B------:R-:W-:-:S05]  /*3980*/  @P1 IMAD.MOV.U32 R3, RZ, RZ, R11 ;  /* 0x000000ffff031224 */ /* 0x000fca00078e000b */
[----:B------:R0:W-:Y:S01]  /*3990*/  @P1 STG.E.U16 desc[UR36][R2.64+0x70], R4 ;  /* 0x0000700402001986 */ /* 0x0001e2000c101524 */
[----:B------:R-:W-:Y:S05]  /*39a0*/  @!P0 BRA `(.L_x_94) ;  /* 0x0000000000048947 */ /* 0x000fea0003800000 */
[----:B------:R4:W5:Y:S02]  /*39b0*/  LDG.E.LTC128B.U16 R19, desc[UR36][R8.64+0x72] ;  /* 0x0000722408137981 */ /* 0x000964000c1e1520 */
.L_x_94:
[----:B------:R-:W-:Y:S05]  /*39c0*/  BSYNC B1 ;  /* 0x0000000000017941 */ /* 0x000fea0003800000 */
.L_x_93:
[----:B------:R-:W-:Y:S05]  /*39d0*/  @!P0 BRA `(.L_x_95) ;  /* 0x0000000800a88947 */ /* 0x000fea0003800000 */
[----:B-----5:R-:W-:-:S04]  /*39e0*/  IMAD.U32 R0, R19, 0x10000, RZ ;  /* 0x0001000013007824 */ /* 0x020fc800078e00ff */
[----:B------:R-:W-:-:S04]  /*39f0*/  FMUL R0, R0, R57 ;  /* 0x0000003900007220 */ /* 0x000fc80000400000 */
[----:B------:R-:W-:-:S05]  /*3a00*/  FFMA R0, R55, R56, R0 ;  /* 0x0000003837007223 */ /* 0x000fca0000000000 */
[----:B------:R-:W-:-:S05]  /*3a10*/  F2FP.BF16.F32.PACK_AB R0, RZ, R0 ;  /* 0x00000000ff00723e */ /* 0x000fca00000010ff */
[----:B------:R0:W-:Y:S01]  /*3a20*/  STG.E.U16 desc[UR36][R10.64+0x72], R0 ;  /* 0x000072000a007986 */ /* 0x0001e2000c101524 */
[----:B------:R-:W-:Y:S05]  /*3a30*/  BRA `(.L_x_95) ;  /* 0x0000000800907947 */ /* 0x000fea0003800000 */
.L_x_34:
[----:B------:R-:W-:Y:S01]  /*3a40*/  ISETP.GT.AND P0, PT, R3, 0x1, PT ;  /* 0x000000010300780c */ /* 0x000fe20003f04270 */
[----:B------:R-:W-:Y:S01]  /*3a50*/  ULDC.64 UR4, c[0x0][0x5c0] ;  /* 0x0001700000047ab9 */ /* 0x000fe20000000a00 */
[-C--:B------:R-:W-:Y:S01]  /*3a60*/  FMUL R24, R24, R56.reuse ;  /* 0x0000003818187220 */ /* 0x080fe20000400000 */
[-C--:B------:R-:W-:Y:S01]  /*3a70*/  FMUL R25, R25, R56.reuse ;  /* 0x0000003819197220 */ /* 0x080fe20000400000 */
[----:B------:R-:W-:Y:S01]  /*3a80*/  ISETP.GT.AND P3, PT, R0, RZ, P0 ;  /* 0x000000ff0000720c */ /* 0x000fe20000764270 */
[-C--:B------:R-:W-:Y:S01]  /*3a90*/  FMUL R26, R26, R56.reuse ;  /* 0x000000381a1a7220 */ /* 0x080fe20000400000 */
[----:B------:R-:W-:Y:S01]  /*3aa0*/  LEA R4, P4, R68, UR4, 0x1 ;  /* 0x0000000444047c11 */ /* 0x000fe2000f8808ff */
[----:B------:R-:W-:Y:S01]  /*3ab0*/  FMUL R27, R27, R56 ;  /* 0x000000381b1b7220 */ /* 0x000fe20000400000 */
[----:B------:R-:W-:Y:S01]  /*3ac0*/  F2FP.BF16.F32.PACK_AB R24, RZ, R24 ;  /* 0x00000018ff18723e */ /* 0x000fe200000010ff */
[-C--:B------:R-:W-:Y:S01]  /*3ad0*/  FMUL R28, R28, R56.reuse ;  /* 0x000000381c1c7220 */ /* 0x080fe20000400000 */
[----:B------:R-:W-:Y:S01]  /*3ae0*/  LEA.HI.X R5, R68, UR5, R7, 0x1, P4 ;  /* 0x0000000544057c11 */ /* 0x000fe2000a0f0c07 */
[-C--:B------:R-:W-:Y:S01]  /*3af0*/  FMUL R29, R29, R56.reuse ;  /* 0x000000381d1d7220 */ /* 0x080fe20000400000 */
[----:B------:R-:W-:Y:S01]  /*3b00*/  F2FP.BF16.F32.PACK_AB R25, RZ, R25 ;  /* 0x00000019ff19723e */ /* 0x000fe200000010ff */
[-C--:B------:R-:W-:Y:S01]  /*3b10*/  FMUL R30, R30, R56.reuse ;  /* 0x000000381e1e7220 */ /* 0x080fe20000400000 */
[----:B------:R-:W-:Y:S01]  /*3b20*/  SHF.L.U64.HI R75, R74, 0x4, R75 ;  /* 0x000000044a4b7819 */ /* 0x000fe2000001024b */
[----:B------:R-:W-:Y:S01]  /*3b30*/  @P1 STG.E.U16 desc[UR36][R4.64], R24 ;  /* 0x0000001804001986 */ /* 0x000fe2000c101524 */
[----:B------:R-:W-:Y:S01]  /*3b40*/  ISETP.GT.AND P1, PT, R3, 0x8, PT ;  /* 0x000000080300780c */ /* 0x000fe20003f24270 */
[----:B------:R-:W-:Y:S01]  /*3b50*/  FMUL R31, R31, R56 ;  /* 0x000000381f1f7220 */ /* 0x000fe20000400000 */
[----:B------:R-:W-:Y:S01]  /*3b60*/  ISETP.GT.AND P4, PT, R0, 0x8, P0 ;  /* 0x000000080000780c */ /* 0x000fe20000784270 */
[----:B------:R-:W-:Y:S01]  /*3b70*/  @P3 STG.E.U16 desc[UR36][R4.64+0x2], R25 ;  /* 0x0000021904003986 */ /* 0x000fe2000c101524 */
[----:B------:R-:W-:Y:S01]  /*3b80*/  LEA R6, P3, R74, R4, 0x4 ;  /* 0x000000044a067211 */ /* 0x000fe200078620ff */
[-C--:B------:R-:W-:Y:S01]  /*3b90*/  FMUL R32, R32, R56.reuse ;  /* 0x0000003820207220 */ /* 0x080fe20000400000 */
[C---:B------:R-:W-:Y:S01]  /*3ba0*/  ISETP.GT.AND P2, PT, R0.reuse, 0x8, P2 ;  /* 0x000000080000780c */ /* 0x040fe20001744270 */
[-C--:B------:R-:W-:Y:S01]  /*3bb0*/  FMUL R33, R33, R56.reuse ;  /* 0x0000003821217220 */ /* 0x080fe20000400000 */
[----:B------:R-:W-:Y:S01]  /*3bc0*/  ISETP.GT.AND P0, PT, R3, 0x9, PT ;  /* 0x000000090300780c */ /* 0x000fe20003f04270 */
[----:B------:R-:W-:Y:S01]  /*3bd0*/  IMAD.X R7, R75, 0x1, R5, P3 ;  /* 0x000000014b077824 */ /* 0x000fe200018e0605 */
[----:B------:R-:W-:Y:S01]  /*3be0*/  ISETP.GT.AND P5, PT, R0, RZ, P1 ;  /* 0x000000ff0000720c */ /* 0x000fe20000fa4270 */
[-C--:B------:R-:W-:Y:S01]  /*3bf0*/  FMUL R34, R34, R56.reuse ;  /* 0x0000003822227220 */ /* 0x080fe20000400000 */
[----:B------:R-:W-:Y:S01]  /*3c00*/  ISETP.GT.AND P3, PT, R0, RZ, P0 ;  /* 0x000000ff0000720c */ /* 0x000fe20000764270 */
[----:B------:R-:W-:Y:S01]  /*3c10*/  FMUL R35, R35, R56 ;  /* 0x0000003823237220 */ /* 0x000fe20000400000 */
[----:B------:R-:W-:Y:S01]  /*3c20*/  F2FP.BF16.F32.PACK_AB R26, RZ, R26 ;  /* 0x0000001aff1a723e */ /* 0x000fe200000010ff */
[-C--:B------:R-:W-:Y:S01]  /*3c30*/  FMUL R36, R36, R56.reuse ;  /* 0x0000003824247220 */ /* 0x080fe20000400000 */
[----:B------:R-:W-:Y:S01]  /*3c40*/  F2FP.BF16.F32.PACK_AB R27, RZ, R27 ;  /* 0x0000001bff1b723e */ /* 0x000fe200000010ff */
[----:B------:R-:W-:Y:S01]  /*3c50*/  FMUL R37, R37, R56 ;  /* 0x0000003825257220 */ /* 0x000fe20000400000 */
[----:B------:R-:W-:Y:S01]  /*3c60*/  F2FP.BF16.F32.PACK_AB R28, RZ, R28 ;  /* 0x0000001cff1c723e */ /* 0x000fe200000010ff */
[----:B------:R-:W-:Y:S01]  /*3c70*/  @P2 STG.E.U16 desc[UR36][R6.64], R26 ;  /* 0x0000001a06002986 */ /* 0x000fe2000c101524 */
[----:B------:R-:W-:Y:S01]  /*3c80*/  F2FP.BF16.F32.PACK_AB R29, RZ, R29 ;  /* 0x0000001dff1d723e */ /* 0x000fe200000010ff */
[-C--:B------:R-:W-:Y:S01]  /*3c90*/  FMUL R38, R38, R56.reuse ;  /* 0x0000003826267220 */ /* 0x080fe20000400000 */
[C---:B------:R-:W-:Y:S01]  /*3ca0*/  ISETP.GT.AND P2, PT, R0.reuse, 0x8, P1 ;  /* 0x000000080000780c */ /* 0x040fe20000f44270 */
[----:B------:R-:W-:Y:S01]  /*3cb0*/  @P4 STG.E.U16 desc[UR36][R6.64+0x2], R27 ;  /* 0x0000021b06004986 */ /* 0x000fe2000c101524 */
[----:B------:R-:W-:Y:S01]  /*3cc0*/  ISETP.GT.AND P1, PT, R3, 0x10, PT ;  /* 0x000000100300780c */ /* 0x000fe20003f24270 */
[----:B------:R-:W-:Y:S01]  /*3cd0*/  FMUL R39, R39, R56 ;  /* 0x0000003827277220 */ /* 0x000fe20000400000 */
[----:B------:R-:W-:Y:S01]  /*3ce0*/  F2FP.BF16.F32.PACK_AB R30, RZ, R30 ;  /* 0x0000001eff1e723e */ /* 0x000fe200000010ff */
[----:B------:R-:W-:Y:S01]  /*3cf0*/  @P5 STG.E.U16 desc[UR36][R4.64+0x10], R28 ;  /* 0x0000101c04005986 */ /* 0x000fe2000c101524 */
[----:B------:R-:W-:Y:S01]  /*3d00*/  ISETP.GT.AND P4, PT, R0, RZ, P1 ;  /* 0x000000ff0000720c */ /* 0x000fe20000f84270 */
[-C--:B------:R-:W-:Y:S01]  /*3d10*/  FMUL R40, R40, R56.reuse ;  /* 0x0000003828287220 */ /* 0x080fe20000400000 */
[----:B------:R-:W-:Y:S01]  /*3d20*/  F2FP.BF16.F32.PACK_AB R31, RZ, R31 ;  /* 0x0000001fff1f723e */ /* 0x000fe200000010ff */
[----:B------:R-:W-:Y:S01]  /*3d30*/  @P3 STG.E.U16 desc[UR36][R4.64+0x12], R29 ;  /* 0x0000121d04003986 */ /* 0x000fe2000c101524 */
[----:B------:R-:W-:Y:S01]  /*3d40*/  ISETP.GT.AND P3, PT, R0, 0x8, P0 ;  /* 0x000000080000780c */ /* 0x000fe20000764270 */
[----:B------:R-:W-:Y:S01]  /*3d50*/  FMUL R41, R41, R56 ;  /* 0x0000003829297220 */ /* 0x000fe20000400000 */
[----:B------:R-:W-:Y:S01]  /*3d60*/  ISETP.GT.AND P0, PT, R3, 0x11, PT ;  /* 0x000000110300780c */ /* 0x000fe20003f04270 */
[----:B------:R-:W-:Y:S01]  /*3d70*/  @P2 STG.E.U16 desc[UR36][R6.64+0x10], R30 ;  /* 0x0000101e06002986 */ /* 0x000fe2000c101524 */
[----:B------:R-:W-:Y:S01]  /*3d80*/  F2FP.BF16.F32.PACK_AB R32, RZ, R32 ;  /* 0x00000020ff20723e */ /* 0x000fe200000010ff */
[-C--:B------:R-:W-:Y:S01]  /*3d90*/  FMUL R42, R42, R56.reuse ;  /* 0x000000382a2a7220 */ /* 0x080fe20000400000 */
[C---:B------:R-:W-:Y:S01]  /*3da0*/  ISETP.GT.AND P5, PT, R0.reuse, RZ, P0 ;  /* 0x000000ff0000720c */ /* 0x040fe200007a4270 */
[-C--:B------:R-:W-:Y:S01]  /*3db0*/  FMUL R43, R43, R56.reuse ;  /* 0x000000382b2b7220 */ /* 0x080fe20000400000 */
[----:B------:R-:W-:Y:S01]  /*3dc0*/  ISETP.GT.AND P2, PT, R0, 0x8, P1 ;  /* 0x000000080000780c */ /* 0x000fe20000f44270 */
[-C--:B------:R-:W-:Y:S01]  /*3dd0*/  FMUL R44, R44, R56.reuse ;  /* 0x000000382c2c7220 */ /* 0x080fe20000400000 */
[----:B------:R-:W-:Y:S01]  /*3de0*/  ISETP.GT.AND P1, PT, R3, 0x18, PT ;  /* 0x000000180300780c */ /* 0x000fe20003f24270 */
[-C--:B------:R-:W-:Y:S01]  /*3df0*/  FMUL R45, R45, R56.reuse ;  /* 0x000000382d2d7220 */ /* 0x080fe20000400000 */
[----:B------:R-:W-:Y:S01]  /*3e00*/  F2FP.BF16.F32.PACK_AB R33, RZ, R33 ;  /* 0x00000021ff21723e */ /* 0x000fe200000010ff */
[----:B------:R-:W-:Y:S01]  /*3e10*/  @P3 STG.E.U16 desc[UR36][R6.64+0x12], R31 ;  /* 0x0000121f06003986 */ /* 0x000fe2000c101524 */
[----:B------:R-:W-:Y:S01]  /*3e20*/  ISETP.GT.AND P3, PT, R0, 0x8, P0 ;  /* 0x000000080000780c */ /* 0x000fe20000764270 */
[-C--:B------:R-:W-:Y:S01]  /*3e30*/  FMUL R46, R46, R56.reuse ;  /* 0x000000382e2e7220 */ /* 0x080fe20000400000 */
[----:B------:R-:W-:Y:S01]  /*3e40*/  ISETP.GT.AND P0, PT, R3, 0x19, PT ;  /* 0x000000190300780c */ /* 0x000fe20003f04270 */
[----:B------:R-:W-:Y:S01]  /*3e50*/  @P4 STG.E.U16 desc[UR36][R4.64+0x20], R32 ;  /* 0x0000202004004986 */ /* 0x000fe2000c101524 */
[C---:B------:R-:W-:Y:S01]  /*3e60*/  ISETP.GT.AND P4, PT, R0.reuse, RZ, P1 ;  /* 0x000000ff0000720c */ /* 0x040fe20000f84270 */
[----:B------:R-:W-:Y:S01]  /*3e70*/  FMUL R47, R47, R56 ;  /* 0x000000382f2f7220 */ /* 0x000fe20000400000 */
[----:B------:R-:W-:Y:S01]  /*3e80*/  F2FP.BF16.F32.PACK_AB R34, RZ, R34 ;  /* 0x00000022ff22723e */ /* 0x000fe200000010ff */
[----:B------:R-:W-:Y:S01]  /*3e90*/  @P5 STG.E.U16 desc[UR36][R4.64+0x22], R33 ;  /* 0x0000222104005986 */ /* 0x000fe2000c101524 */
[----:B------:R-:W-:Y:S01]  /*3ea0*/  ISETP.GT.AND P5, PT, R0, RZ, P0 ;  /* 0x000000ff0000720c */ /* 0x000fe200007a4270 */
[----:B------:R-:W-:Y:S01]  /*3eb0*/  FMUL R48, R48, R56 ;  /* 0x0000003830307220 */ /* 0x000fe20000400000 */
[----:B------:R-:W-:Y:S01]  /*3ec0*/  F2FP.BF16.F32.PACK_AB R35, RZ, R35 ;  /* 0x00000023ff23723e */ /* 0x000fe200000010ff */
[----:B------:R-:W-:Y:S01]  /*3ed0*/  @P2 STG.E.U16 desc[UR36][R6.64+0x20], R34 ;  /* 0x0000202206002986 */ /* 0x000fe2000c101524 */
[----:B------:R-:W-:Y:S01]  /*3ee0*/  F2FP.BF16.F32.PACK_AB R36, RZ, R36 ;  /* 0x00000024ff24723e */ /* 0x000fe200000010ff */
[-C--:B------:R-:W-:Y:S01]  /*3ef0*/  FMUL R49, R49, R56.reuse ;  /* 0x0000003831317220 */ /* 0x080fe20000400000 */
[----:B------:R-:W-:Y:S01]  /*3f00*/  ISETP.GT.AND P2, PT, R0, 0x8, P1 ;  /* 0x000000080000780c */ /* 0x000fe20000f44270 */
[----:B------:R-:W-:Y:S01]  /*3f10*/  @P3 STG.E.U16 desc[UR36][R6.64+0x22], R35 ;  /* 0x0000222306003986 */ /* 0x000fe2000c101524 */
[----:B------:R-:W-:Y:S01]  /*3f20*/  ISETP.GT.AND P1, PT, R3, 0x20, PT ;  /* 0x000000200300780c */ /* 0x000fe20003f24270 */
[-C--:B------:R-:W-:Y:S01]  /*3f30*/  FMUL R50, R50, R56.reuse ;  /* 0x0000003832327220 */ /* 0x080fe20000400000 */
[----:B------:R-:W-:Y:S01]  /*3f40*/  F2FP.BF16.F32.PACK_AB R37, RZ, R37 ;  /* 0x00000025ff25723e */ /* 0x000fe200000010ff */
[----:B------:R-:W-:Y:S01]  /*3f50*/  @P4 STG.E.U16 desc[UR36][R4.64+0x30], R36 ;  /* 0x0000302404004986 */ /* 0x000fe2000c101524 */
[C---:B------:R-:W-:Y:S01]  /*3f60*/  ISETP.GT.AND P3, PT, R0.reuse, 0x8, P0 ;  /* 0x000000080000780c */ /* 0x040fe20000764270 */
[-C--:B------:R-:W-:Y:S01]  /*3f70*/  FMUL R51, R51, R56.reuse ;  /* 0x0000003833337220 */ /* 0x080fe20000400000 */
[----:B------:R-:W-:Y:S01]  /*3f80*/  ISETP.GT.AND P0, PT, R3, 0x21, PT ;  /* 0x000000210300780c */ /* 0x000fe20003f04270 */
[----:B------:R-:W-:Y:S01]  /*3f90*/  @P5 STG.E.U16 desc[UR36][R4.64+0x32], R37 ;  /* 0x0000322504005986 */ /* 0x000fe2000c101524 */
        /* <DEDUP_REMOVED lines=10> */
[----:B------:R-:W-:-:S02]  /*4040*/  F2FP.BF16.F32.PACK_AB R41, RZ, R41 ;  /* 0x00000029ff29723e */ /* 0x000fc400000010ff */
[C---:B------:R-:W-:Y:S01]  /*4050*/  ISETP.GT.AND P1, PT, R0.reuse, 0x8, P1 ;  /* 0x000000080000780c */ /* 0x040fe20000f24270 */
[----:B------:R-:W-:Y:S01]  /*4060*/  @P3 STG.E.U16 desc[UR36][R6.64+0x32], R39 ;  /* 0x0000322706003986 */ /* 0x000fe2000c101524 */
[C---:B------:R-:W-:Y:S02]  /*4070*/  ISETP.GT.AND P2, PT, R0.reuse, 0x8, P0 ;  /* 0x000000080000780c */ /* 0x040fe40000744270 */
[C---:B------:R-:W-:Y:S01]  /*4080*/  ISETP.GT.AND P0, PT, R3.reuse, 0x29, PT ;  /* 0x000000290300780c */ /* 0x040fe20003f04270 */
[----:B------:R-:W-:Y:S01]  /*4090*/  @P4 STG.E.U16 desc[UR36][R4.64+0x40], R40 ;  /* 0x0000402804004986 */ /* 0x000fe2000c101524 */
[----:B------:R-:W-:Y:S02]  /*40a0*/  ISETP.GT.AND P4, PT, R3, 0x28, PT ;  /* 0x000000280300780c */ /* 0x000fe40003f84270 */
[----:B------:R-:W-:Y:S01]  /*40b0*/  F2FP.BF16.F32.PACK_AB R42, RZ, R42 ;  /* 0x0000002aff2a723e */ /* 0x000fe200000010ff */
[----:B------:R-:W-:Y:S01]  /*40c0*/  @P5 STG.E.U16 desc[UR36][R4.64+0x42], R41 ;  /* 0x0000422904005986 */ /* 0x000fe2000c101524 */
[----:B------:R-:W-:-:S02]  /*40d0*/  ISETP.GT.AND P5, PT, R0, RZ, P4 ;  /* 0x000000ff0000720c */ /* 0x000fc400027a4270 */
[C---:B------:R-:W-:Y:S01]  /*40e0*/  ISETP.GT.AND P3, PT, R0.reuse, RZ, P0 ;  /* 0x000000ff0000720c */ /* 0x040fe20000764270 */
[----:B------:R-:W-:Y:S01]  /*40f0*/  @P1 STG.E.U16 desc[UR36][R6.64+0x40], R42 ;  /* 0x0000402a06001986 */ /* 0x000fe2000c101524 */
[----:B------:R-:W-:Y:S02]  /*4100*/  F2FP.BF16.F32.PACK_AB R43, RZ, R43 ;  /* 0x0000002bff2b723e */ /* 0x000fe400000010ff */
[----:B------:R-:W-:Y:S02]  /*4110*/  F2FP.BF16.F32.PACK_AB R44, RZ, R44 ;  /* 0x0000002cff2c723e */ /* 0x000fe400000010ff */
[C---:B------:R-:W-:Y:S01]  /*4120*/  ISETP.GT.AND P4, PT, R0.reuse, 0x8, P4 ;  /* 0x000000080000780c */ /* 0x040fe20002784270 */
[----:B------:R-:W-:Y:S01]  /*4130*/  @P2 STG.E.U16 desc[UR36][R6.64+0x42], R43 ;  /* 0x0000422b06002986 */ /* 0x000fe2000c101524 */
[----:B------:R-:W-:Y:S02]  /*4140*/  F2FP.BF16.F32.PACK_AB R45, RZ, R45 ;  /* 0x0000002dff2d723e */ /* 0x000fe400000010ff */
[----:B------:R-:W-:Y:S01]  /*4150*/  ISETP.GT.AND P2, PT, R3, 0x31, PT ;  /* 0x000000310300780c */ /* 0x000fe20003f44270 */
[----:B------:R-:W-:Y:S01]  /*4160*/  @P5 STG.E.U16 desc[UR36][R4.64+0x50], R44 ;  /* 0x0000502c04005986 */ /* 0x000fe2000c101524 */
[----:B------:R-:W-:-:S02]  /*4170*/  ISETP.GT.AND P5, PT, R0, 0x8, P0 ;  /* 0x000000080000780c */ /* 0x000fc400007a4270 */
[C---:B------:R-:W-:Y:S01]  /*4180*/  ISETP.GT.AND P1, PT, R3.reuse, 0x38, PT ;  /* 0x000000380300780c */ /* 0x040fe20003f24270 */
[----:B------:R-:W-:Y:S01]  /*4190*/  @P3 STG.E.U16 desc[UR36][R4.64+0x52], R45 ;  /* 0x0000522d04003986 */ /* 0x000fe2000c101524 */
[C---:B------:R-:W-:Y:S02]  /*41a0*/  ISETP.GT.AND P3, PT, R3.reuse, 0x30, PT ;  /* 0x000000300300780c */ /* 0x040fe40003f64270 */
[----:B------:R-:W-:Y:S01]  /*41b0*/  ISETP.GT.AND P0, PT, R3, 0x39, PT ;  /* 0x000000390300780c */ /* 0x000fe20003f04270 */
[----:B------:R-:W-:Y:S01]  /*41c0*/  @P4 IMAD.MOV.U32 R2, RZ, RZ, R6 ;  /* 0x000000ffff024224 */ /* 0x000fe200078e0006 */
[----:B------:R-:W-:Y:S01]  /*41d0*/  F2FP.BF16.F32.PACK_AB R46, RZ, R46 ;  /* 0x0000002eff2e723e */ /* 0x000fe200000010ff */
[----:B------:R-:W-:Y:S01]  /*41e0*/  @P4 IMAD.MOV.U32 R3, RZ, RZ, R7 ;  /* 0x000000ffff034224 */ /* 0x000fe200078e0007 */
[----:B------:R-:W-:Y:S02]  /*41f0*/  F2FP.BF16.F32.PACK_AB R47, RZ, R47 ;  /* 0x0000002fff2f723e */ /* 0x000fe400000010ff */
[----:B------:R-:W-:-:S02]  /*4200*/  F2FP.BF16.F32.PACK_AB R48, RZ, R48 ;  /* 0x00000030ff30723e */ /* 0x000fc400000010ff */
[----:B------:R1:W-:Y:S01]  /*4210*/  @P4 STG.E.U16 desc[UR36][R2.64+0x50], R46 ;  /* 0x0000502e02004986 */ /* 0x0003e2000c101524 */
[C---:B------:R-:W-:Y:S02]  /*4220*/  ISETP.GT.AND P4, PT, R0.reuse, RZ, P2 ;  /* 0x000000ff0000720c */ /* 0x040fe40001784270 */
[----:B------:R-:W-:Y:S02]  /*4230*/  F2FP.BF16.F32.PACK_AB R49, RZ, R49 ;  /* 0x00000031ff31723e */ /* 0x000fe400000010ff */
[----:B------:R-:W-:Y:S02]  /*4240*/  ISETP.GT.AND P2, PT, R0, 0x8, P2 ;  /* 0x000000080000780c */ /* 0x000fe40001744270 */
[----:B------:R-:W-:Y:S02]  /*4250*/  F2FP.BF16.F32.PACK_AB R50, RZ, R50 ;  /* 0x00000032ff32723e */ /* 0x000fe400000010ff */
[----:B------:R-:W-:Y:S02]  /*4260*/  F2FP.BF16.F32.PACK_AB R51, RZ, R51 ;  /* 0x00000033ff33723e */ /* 0x000fe400000010ff */
[----:B------:R-:W-:Y:S01]  /*4270*/  F2FP.BF16.F32.PACK_AB R52, RZ, R52 ;  /* 0x00000034ff34723e */ /* 0x000fe200000010ff */
[----:B-1----:R-:W-:Y:S01]  /*4280*/  @P5 IMAD.MOV.U32 R2, RZ, RZ, R6 ;  /* 0x000000ffff025224 */ /* 0x002fe200078e0006 */
[----:B------:R-:W-:Y:S01]  /*4290*/  F2FP.BF16.F32.PACK_AB R53, RZ, R53 ;  /* 0x00000035ff35723e */ /* 0x000fe200000010ff */
[----:B------:R-:W-:Y:S01]  /*42a0*/  @P5 IMAD.MOV.U32 R3, RZ, RZ, R7 ;  /* 0x000000ffff035224 */ /* 0x000fe200078e0007 */
[----:B------:R-:W-:-:S02]  /*42b0*/  F2FP.BF16.F32.PACK_AB R54, RZ, R54 ;  /* 0x00000036ff36723e */ /* 0x000fc400000010ff */
[----:B------:R-:W-:Y:S02]  /*42c0*/  F2FP.BF16.F32.PACK_AB R55, RZ, R55 ;  /* 0x00000037ff37723e */ /* 0x000fe400000010ff */
[----:B------:R1:W-:Y:S01]  /*42d0*/  @P5 STG.E.U16 desc[UR36][R2.64+0x52], R47 ;  /* 0x0000522f02005986 */ /* 0x0003e2000c101524 */
[C---:B------:R-:W-:Y:S02]  /*42e0*/  ISETP.GT.AND P5, PT, R0.reuse, RZ, P3 ;  /* 0x000000ff0000720c */ /* 0x040fe40001fa4270 */
[----:B------:R-:W-:-:S11]  /*42f0*/  ISETP.GT.AND P3, PT, R0, 0x8, P3 ;  /* 0x000000080000780c */ /* 0x000fd60001f64270 */
[----:B-1----:R-:W-:Y:S02]  /*4300*/  @P5 IMAD.MOV.U32 R2, RZ, RZ, R4 ;  /* 0x000000ffff025224 */ /* 0x002fe400078e0004 */
[----:B------:R-:W-:-:S05]  /*4310*/  @P5 IMAD.MOV.U32 R3, RZ, RZ, R5 ;  /* 0x000000ffff035224 */ /* 0x000fca00078e0005 */
[----:B------:R1:W-:Y:S01]  /*4320*/  @P5 STG.E.U16 desc[UR36][R2.64+0x60], R48 ;  /* 0x0000603002005986 */ /* 0x0003e2000c101524 */
[C---:B------:R-:W-:Y:S02]  /*4330*/  ISETP.GT.AND P5, PT, R0.reuse, RZ, P0 ;  /* 0x000000ff0000720c */ /* 0x040fe400007a4270 */
[----:B------:R-:W-:Y:S01]  /*4340*/  ISETP.GT.AND P0, PT, R0, 0x8, P0 ;  /* 0x000000080000780c */ /* 0x000fe20000704270 */
[----:B-1----:R-:W-:Y:S02]  /*4350*/  @P4 IMAD.MOV.U32 R2, RZ, RZ, R4 ;  /* 0x000000ffff024224 */ /* 0x002fe400078e0004 */
[----:B------:R-:W-:-:S05]  /*4360*/  @P4 IMAD.MOV.U32 R3, RZ, RZ, R5 ;  /* 0x000000ffff034224 */ /* 0x000fca00078e0005 */
[----:B------:R1:W-:Y:S01]  /*4370*/  @P4 STG.E.U16 desc[UR36][R2.64+0x62], R49 ;  /* 0x0000623102004986 */ /* 0x0003e2000c101524 */
[C---:B------:R-:W-:Y:S02]  /*4380*/  ISETP.GT.AND P4, PT, R0.reuse, RZ, P1 ;  /* 0x000000ff0000720c */ /* 0x040fe40000f84270 */
[----:B------:R-:W-:Y:S01]  /*4390*/  ISETP.GT.AND P1, PT, R0, 0x8, P1 ;  /* 0x000000080000780c */ /* 0x000fe20000f24270 */
[----:B-1----:R-:W-:Y:S02]  /*43a0*/  @P3 IMAD.MOV.U32 R2, RZ, RZ, R6 ;  /* 0x000000ffff023224 */ /* 0x002fe400078e0006 */
[----:B------:R-:W-:-:S05]  /*43b0*/  @P3 IMAD.MOV.U32 R3, RZ, RZ, R7 ;  /* 0x000000ffff033224 */ /* 0x000fca00078e0007 */
[----:B------:R1:W-:Y:S02]  /*43c0*/  @P3 STG.E.U16 desc[UR36][R2.64+0x60], R50 ;  /* 0x0000603202003986 */ /* 0x0003e4000c101524 */
[----:B-1----:R-:W-:Y:S02]  /*43d0*/  @P2 IMAD.MOV.U32 R2, RZ, RZ, R6 ;  /* 0x000000ffff022224 */ /* 0x002fe400078e0006 */
[----:B------:R-:W-:-:S05]  /*43e0*/  @P2 IMAD.MOV.U32 R3, RZ, RZ, R7 ;  /* 0x000000ffff032224 */ /* 0x000fca00078e0007 */
[----:B------:R1:W-:Y:S02]  /*43f0*/  @P2 STG.E.U16 desc[UR36][R2.64+0x62], R51 ;  /* 0x0000623302002986 */ /* 0x0003e4000c101524 */
[----:B-1----:R-:W-:Y:S02]  /*4400*/  @P4 IMAD.MOV.U32 R2, RZ, RZ, R4 ;  /* 0x000000ffff024224 */ /* 0x002fe400078e0004 */
[----:B------:R-:W-:-:S05]  /*4410*/  @P4 IMAD.MOV.U32 R3, RZ, RZ, R5 ;  /* 0x000000ffff034224 */ /* 0x000fca00078e0005 */
[----:B------:R1:W-:Y:S04]  /*4420*/  @P4 STG.E.U16 desc[UR36][R2.64+0x70], R52 ;  /* 0x0000703402004986 */ /* 0x0003e8000c101524 */
[----:B------:R2:W-:Y:S01]  /*4430*/  @P5 STG.E.U16 desc[UR36][R4.64+0x72], R53 ;  /* 0x0000723504005986 */ /* 0x0005e2000c101524 */
[----:B-1----:R-:W-:Y:S02]  /*4440*/  @P1 IMAD.MOV.U32 R2, RZ, RZ, R6 ;  /* 0x000000ffff021224 */ /* 0x002fe400078e0006 */
[----:B------:R-:W-:-:S05]  /*4450*/  @P1 IMAD.MOV.U32 R3, RZ, RZ, R7 ;  /* 0x000000ffff031224 */ /* 0x000fca00078e0007 */
[----:B------:R2:W-:Y:S04]  /*4460*/  @P1 STG.E.U16 desc[UR36][R2.64+0x70], R54 ;  /* 0x0000703602001986 */ /* 0x0005e8000c101524 */
[----:B------:R2:W-:Y:S02]  /*4470*/  @P0 STG.E.U16 desc[UR36][R6.64+0x72], R55 ;  /* 0x0000723706000986 */ /* 0x0005e4000c101524 */
.L_x_95:
[----:B------:R-:W-:Y:S05]  /*4480*/  BSYNC B0 ;  /* 0x0000000000007941 */ /* 0x000fea0003800000 */
.L_x_33:
[----:B0-2---:R-:W2:Y:S01]  /*4490*/  LDL.64 R2, [R1] ;  /* 0x0000000001027983 */ /* 0x005ea20000100a00 */
[----:B------:R-:W-:Y:S01]  /*44a0*/  ULDC.64 UR4, c[0x0][0x650] ;  /* 0x0001940000047ab9 */ /* 0x000fe20000000a00 */
[----:B------:R0:W-:Y:S01]  /*44b0*/  SYNCS.ARRIVE.TRANS64.A1T0 RZ, [R64+UR47], RZ ;  /* 0x000000ff40ff79a7 */ /* 0x0001e2000810002f */
[----:B------:R-:W-:Y:S01]  /*44c0*/  PRMT R0, RZ, 0x7610, R0 ;  /* 0x00007610ff007816 */ /* 0x000fe20000000000 */
[----:B-----5:R-:W-:Y:S02]  /*44d0*/  IMAD.MOV.U32 R19, RZ, RZ, -0x1 ;  /* 0xffffffffff137424 */ /* 0x020fe400078e00ff */
[----:B------:R-:W-:Y:S01]  /*44e0*/  IMAD.MOV.U32 R22, RZ, RZ, -0x1 ;  /* 0xffffffffff167424 */ /* 0x000fe200078e00ff */
[----:B--2---:R-:W-:-:S04]  /*44f0*/  LEA R18, P0, R2, R18, 0x1 ;  /* 0x0000001202127211 */ /* 0x004fc800078008ff */
[----:B------:R-:W-:Y:S01]  /*4500*/  LEA.HI.X R17, R2, R17, R23, 0x1, P0 ;  /* 0x0000001102117211 */ /* 0x000fe200000f0c17 */
[----:B------:R-:W-:Y:S01]  /*4510*/  IMAD.MOV.U32 R2, RZ, RZ, -0x1 ;  /* 0xffffffffff027424 */ /* 0x000fe200078e00ff */
[----:B------:R-:W-:-:S04]  /*4520*/  ISETP.GE.U32.AND P0, PT, R18, UR4, PT ;  /* 0x0000000412007c0c */ /* 0x000fc8000bf06070 */
[----:B------:R-:W-:-:S13]  /*4530*/  ISETP.GE.U32.AND.EX P0, PT, R17, UR5, PT, P0 ;  /* 0x0000000511007c0c */ /* 0x000fda000bf06100 */
[----:B0-----:R-:W-:Y:S05]  /*4540*/  @P0 BRA `(.L_x_96) ;  /* 0x0000000400700947 */ /* 0x001fea0003800000 */
[----:B-1----:R-:W0:Y:S01]  /*4550*/  S2R R10, SR_CTAID.X ;  /* 0x00000000000a7919 */ /* 0x002e220000002500 */
[----:B---34-:R-:W1:Y:S01]  /*4560*/  LDC.64 R8, c[0x0][0x628] ;  /* 0x00018a00ff087b82 */ /* 0x018e620000000a00 */
[----:B------:R-:W-:Y:S01]  /*4570*/  ULDC UR4, c[0x0][0x150] ;  /* 0x0000540000047ab9 */ /* 0x000fe20000000800 */
[----:B------:R-:W-:Y:S01]  /*4580*/  IMAD.MOV.U32 R6, RZ, RZ, R18 ;  /* 0x000000ffff067224 */ /* 0x000fe200078e0012 */
[----:B------:R-:W2:Y:S01]  /*4590*/  S2R R20, SR_CTAID.Y ;  /* 0x0000000000147919 */ /* 0x000ea20000002600 */
[----:B------:R-:W-:-:S04]  /*45a0*/  IMAD.MOV.U32 R7, RZ, RZ, R17 ;  /* 0x000000ffff077224 */ /* 0x000fc800078e0011 */
[----:B------:R-:W3:Y:S08]  /*45b0*/  LDC R15, c[0x0][0x144] ;  /* 0x00005100ff0f7b82 */ /* 0x000ef00000000800 */
[----:B------:R-:W4:Y:S08]  /*45c0*/  LDC R0, c[0x0][0x630] ;  /* 0x00018c00ff007b82 */ /* 0x000f300000000800 */
[----:B------:R-:W2:Y:S01]  /*45d0*/  LDC.64 R12, c[0x0][0x620] ;  /* 0x00018800ff0c7b82 */ /* 0x000ea20000000a00 */
[----:B-1----:R-:W-:-:S04]  /*45e0*/  ISETP.NE.U32.AND P0, PT, R8, RZ, PT ;  /* 0x000000ff0800720c */ /* 0x002fc80003f05070 */
[----:B------:R-:W-:Y:S02]  /*45f0*/  ISETP.NE.AND.EX P0, PT, R9, RZ, PT, P0 ;  /* 0x000000ff0900720c */ /* 0x000fe40003f05300 */
[----:B0-----:R-:W-:-:S05]  /*4600*/  I2FP.F32.U32 R2, R10 ;  /* 0x0000000a00027245 */ /* 0x001fca0000201000 */
[----:B------:R-:W-:-:S04]  /*4610*/  FMUL R2, R2, UR4 ;  /* 0x0000000402027c20 */ /* 0x000fc80008400000 */
[----:B------:R0:W1:Y:S02]  /*4620*/  F2I.U32.TRUNC.NTZ R14, R2 ;  /* 0x00000002000e7305 */ /* 0x000064000020f000 */
[----:B---34-:R-:W-:Y:S05]  /*4630*/  @!P0 BRA `(.L_x_97) ;  /* 0x0000000000288947 */ /* 0x018fea0003800000 */
[----:B------:R-:W3:Y:S02]  /*4640*/  LDC R3, c[0x0][0x634] ;  /* 0x00018d00ff037b82 */ /* 0x000ee40000000800 */
[----:B---3--:R-:W-:-:S05]  /*4650*/  IADD3 R7, P0, R18, R3, RZ ;  /* 0x0000000312077210 */ /* 0x008fca0007f1e0ff */
[----:B------:R-:W-:-:S04]  /*4660*/  IMAD.X R11, RZ, RZ, R17, P0 ;  /* 0x000000ffff0b7224 */ /* 0x000fc800000e0611 */
[----:B0-----:R-:W-:-:S04]  /*4670*/  IMAD.WIDE.U32 R2, R11, R8, RZ ;  /* 0x000000080b027225 */ /* 0x001fc800078e00ff */
[----:B------:R-:W-:-:S04]  /*4680*/  IMAD.WIDE.U32 R4, P0, R7, R9, R2 ;  /* 0x0000000907047225 */ /* 0x000fc80007800002 */
[----:B------:R-:W-:-:S04]  /*4690*/  IMAD.WIDE.U32 R2, R7, R8, RZ ;  /* 0x0000000807027225 */ /* 0x000fc800078e00ff */
[----:B------:R-:W-:Y:S01]  /*46a0*/  IMAD.X R7, RZ, RZ, RZ, P0 ;  /* 0x000000ffff077224 */ /* 0x000fe200000e06ff */
[----:B------:R-:W-:Y:S01]  /*46b0*/  IADD3 RZ, P0, R3, R4, RZ ;  /* 0x0000000403ff7210 */ /* 0x000fe20007f1e0ff */
[----:B------:R-:W-:-:S04]  /*46c0*/  IMAD.MOV.U32 R6, RZ, RZ, R5 ;  /* 0x000000ffff067224 */ /* 0x000fc800078e0005 */
[----:B------:R-:W-:-:S08]  /*46d0*/  IMAD.WIDE.U32.X R6, R11, R9, R6, P0 ;  /* 0x000000090b067225 */ /* 0x000fd000000e0406 */
.L_x_97:
[----:B------:R-:W3:Y:S01]  /*46e0*/  LDC.64 R26, c[0x0][0x640] ;  /* 0x00019000ff1a7b82 */ /* 0x000ee20000000a00 */
[-C--:B------:R-:W-:Y:S01]  /*46f0*/  SHF.R.U64 R11, R6, R0.reuse, R7 ;  /* 0x00000000060b7219 */ /* 0x080fe20000001207 */
[----:B------:R-:W-:Y:S01]  /*4700*/  IMAD.MOV.U32 R19, RZ, RZ, R17 ;  /* 0x000000ffff137224 */ /* 0x000fe200078e0011 */
[----:B------:R-:W-:Y:S01]  /*4710*/  SHF.R.U32.HI R0, RZ, R0, R7 ;  /* 0x00000000ff007219 */ /* 0x000fe20000011607 */
[----:B-1----:R-:W-:Y:S01]  /*4720*/  IMAD.MOV R14, RZ, RZ, -R14 ;  /* 0x000000ffff0e7224 */ /* 0x002fe200078e0a0e */
[----:B------:R-:W-:Y:S01]  /*4730*/  IADD3 R5, P0, RZ, -R11, RZ ;  /* 0x8000000bff057210 */ /* 0x000fe20007f1e0ff */
[----:B------:R-:W-:Y:S01]  /*4740*/  ULDC UR4, c[0x0][0x154] ;  /* 0x0000550000047ab9 */ /* 0x000fe20000000800 */
[----:B------:R-:W-:Y:S01]  /*4750*/  IMAD.MOV.U32 R7, RZ, RZ, 0x1 ;  /* 0x00000001ff077424 */ /* 0x000fe200078e00ff */
[----:B------:R-:W1:Y:S01]  /*4760*/  LDC R4, c[0x0][0x618] ;  /* 0x00018600ff047b82 */ /* 0x000e620000000800 */
[----:B------:R-:W-:Y:S02]  /*4770*/  IMAD R22, R15, R14, R10 ;  /* 0x0000000e0f167224 */ /* 0x000fe400078e020a */
[----:B------:R-:W-:-:S04]  /*4780*/  IMAD.X R3, RZ, RZ, ~R0, P0 ;  /* 0x000000ffff037224 */ /* 0x000fc800000e0e00 */
[-C--:B--2---:R-:W-:Y:S01]  /*4790*/  IMAD R0, R3, R12.reuse, RZ ;  /* 0x0000000c03007224 */ /* 0x084fe200078e02ff */
[----:B------:R-:W2:Y:S01]  /*47a0*/  LDC R6, c[0x0][0x608] ;  /* 0x00018200ff067b82 */ /* 0x000ea20000000800 */
[----:B0-----:R-:W-:-:S04]  /*47b0*/  IMAD.WIDE.U32 R2, R5, R12, R18 ;  /* 0x0000000c05027225 */ /* 0x001fc800078e0012 */
[----:B------:R-:W-:Y:S01]  /*47c0*/  IMAD R5, R5, R13, R0 ;  /* 0x0000000d05057224 */ /* 0x000fe200078e0200 */
[----:B------:R-:W-:Y:S02]  /*47d0*/  I2FP.F32.U32 R0, R20 ;  /* 0x0000001400007245 */ /* 0x000fe40000201000 */
[----:B------:R-:W0:Y:S01]  /*47e0*/  LDC R24, c[0x0][0x658] ;  /* 0x00019600ff187b82 */ /* 0x000e220000000800 */
[----:B------:R-:W-:Y:S01]  /*47f0*/  IMAD.IADD R3, R3, 0x1, R5 ;  /* 0x0000000103037824 */ /* 0x000fe200078e0205 */
[----:B---3--:R-:W-:Y:S01]  /*4800*/  ISETP.NE.U32.AND P0, PT, R26, RZ, PT ;  /* 0x000000ff1a00720c */ /* 0x008fe20003f05070 */
[----:B------:R-:W-:Y:S01]  /*4810*/  FMUL R0, R0, UR4 ;  /* 0x0000000400007c20 */ /* 0x000fe20008400000 */
[----:B------:R-:W-:Y:S02]  /*4820*/  IMAD.MOV.U32 R5, RZ, RZ, -0x1 ;  /* 0xffffffffff057424 */ /* 0x000fe400078e00ff */
[----:B------:R-:W-:Y:S01]  /*4830*/  ISETP.NE.AND.EX P0, PT, R27, RZ, PT, P0 ;  /* 0x000000ff1b00720c */ /* 0x000fe20003f05300 */
[----:B------:R3:W4:Y:S01]  /*4840*/  F2I.U32.TRUNC.NTZ R12, R0 ;  /* 0x00000000000c7305 */ /* 0x000722000020f000 */
[----:B------:R-:W3:Y:S01]  /*4850*/  LDC R15, c[0x0][0x148] ;  /* 0x00005200ff0f7b82 */ /* 0x000ee20000000800 */
[----:B-1----:R-:W-:-:S02]  /*4860*/  SHF.R.U64 R10, R2, R4, R3 ;  /* 0x00000004020a7219 */ /* 0x002fc40000001203 */
[----:B------:R-:W-:-:S05]  /*4870*/  SHF.R.U32.HI R3, RZ, R4, R3 ;  /* 0x00000004ff037219 */ /* 0x000fca0000011603 */
[----:B------:R-:W1:Y:S01]  /*4880*/  LDC R14, c[0x0][0x600] ;  /* 0x00018000ff0e7b82 */ /* 0x000e620000000800 */
[-CC-:B--2---:R-:W-:Y:S02]  /*4890*/  SHF.R.U64 R8, R10, R6.reuse, R3.reuse ;  /* 0x000000060a087219 */ /* 0x184fe40000001203 */
[----:B------:R-:W-:-:S05]  /*48a0*/  SHF.R.U32.HI R3, RZ, R6, R3 ;  /* 0x00000006ff037219 */ /* 0x000fca0000011603 */
[----:B------:R-:W2:Y:S01]  /*48b0*/  LDC R21, c[0x0][0x648] ;  /* 0x00019200ff157b82 */ /* 0x000ea20000000800 */
[-CC-:B0-----:R-:W-:Y:S02]  /*48c0*/  SHF.R.U64 R13, R8, R24.reuse, R3.reuse ;  /* 0x00000018080d7219 */ /* 0x181fe40000001203 */
[-C--:B------:R-:W-:Y:S02]  /*48d0*/  SHF.L.U32 R5, R5, R24.reuse, RZ ;  /* 0x0000001805057219 */ /* 0x080fe400000006ff */
[-C--:B------:R-:W-:Y:S01]  /*48e0*/  SHF.R.U32.HI R3, RZ, R24.reuse, R3 ;  /* 0x00000018ff037219 */ /* 0x080fe20000011603 */
[----:B------:R-:W-:Y:S01]  /*48f0*/  IMAD.MOV.U32 R2, RZ, RZ, R13 ;  /* 0x000000ffff027224 */ /* 0x000fe200078e000d */
[----:B------:R-:W-:Y:S01]  /*4900*/  SHF.L.U32 R24, R7, R24, RZ ;  /* 0x0000001807187219 */ /* 0x000fe200000006ff */
[----:B------:R-:W0:Y:S01]  /*4910*/  LDC R25, c[0x0][0x638] ;  /* 0x00018e00ff197b82 */ /* 0x000e220000000800 */
[----:B------:R-:W-:-:S07]  /*4920*/  LOP3.LUT R19, RZ, R5, RZ, 0x33, !PT ;  /* 0x00000005ff137212 */ /* 0x000fce00078e33ff */
[----:B------:R-:W0:Y:S01]  /*4930*/  LDC R28, c[0x0][0x610] ;  /* 0x00018400ff1c7b82 */ /* 0x000e220000000800 */
[----:B----4-:R-:W-:Y:S05]  /*4940*/  @!P0 BRA `(.L_x_98) ;  /* 0x0000000000288947 */ /* 0x010fea0003800000 */
[----:B---3--:R-:W3:Y:S02]  /*4950*/  LDC R0, c[0x0][0x64c] ;  /* 0x00019300ff007b82 */ /* 0x008ee40000000800 */
[----:B---3--:R-:W-:-:S05]  /*4960*/  IADD3 R7, P0, R13, R0, RZ ;  /* 0x000000000d077210 */ /* 0x008fca0007f1e0ff */
        /* <DEDUP_REMOVED lines=8> */
.L_x_98:
[----:B------:R-:W4:Y:S01]  /*49f0*/  LDC R4, c[0x0][0x65c] ;  /* 0x00019700ff047b82 */ /* 0x000f220000000800 */
[----:B--23--:R-:W-:Y:S01]  /*4a00*/  SHF.R.U64 R0, R2, R21, R3 ;  /* 0x0000001502007219 */ /* 0x00cfe20000001203 */
[----:B-1----:R-:W-:Y:S01]  /*4a10*/  VIADD R3, R14, 0xffffffff ;  /* 0xffffffff0e037836 */ /* 0x002fe20000000000 */
[----:B------:R-:W-:Y:S01]  /*4a20*/  LOP3.LUT R19, R8, R19, RZ, 0xc0, !PT ;  /* 0x0000001308137212 */ /* 0x000fe200078ec0ff */
[----:B------:R-:W-:Y:S02]  /*4a30*/  IMAD.MOV R12, RZ, RZ, -R12 ;  /* 0x000000ffff0c7224 */ /* 0x000fe400078e0a0c */
[----:B------:R-:W-:Y:S01]  /*4a40*/  IMAD.MOV R2, RZ, RZ, -R0 ;  /* 0x000000ffff027224 */ /* 0x000fe200078e0a00 */
[----:B------:R-:W-:Y:S01]  /*4a50*/  LOP3.LUT R3, R10, R3, RZ, 0xc0, !PT ;  /* 0x000000030a037212 */ /* 0x000fe200078ec0ff */
[----:B------:R-:W-:Y:S02]  /*4a60*/  IMAD R19, R24, R0, R19 ;  /* 0x0000000018137224 */ /* 0x000fe400078e0213 */
[----:B0-----:R-:W-:-:S04]  /*4a70*/  IMAD R0, R2, R25, R13 ;  /* 0x0000001902007224 */ /* 0x001fc800078e020d */
[----:B------:R-:W-:Y:S01]  /*4a80*/  IMAD R2, R0, R14, R3 ;  /* 0x0000000e00027224 */ /* 0x000fe200078e0203 */
[----:B----4-:R-:W-:Y:S01]  /*4a90*/  ISETP.NE.AND P0, PT, R4, 0x1, PT ;  /* 0x000000010400780c */ /* 0x010fe20003f05270 */
[----:B------:R-:W-:-:S05]  /*4aa0*/  IMAD.MOV.U32 R4, RZ, RZ, 0x1 ;  /* 0x00000001ff047424 */ /* 0x000fca00078e00ff */
[----:B------:R-:W-:-:S07]  /*4ab0*/  PRMT R0, R4, 0x7610, R0 ;  /* 0x0000761004007816 */ /* 0x000fce0000000000 */
[----:B------:R-:W-:-:S04]  /*4ac0*/  @P0 IMAD R22, R15, R12, R20 ;  /* 0x0000000c0f160224 */ /* 0x000fc800078e0214 */
[----:B------:R-:W-:-:S05]  /*4ad0*/  IMAD R19, R19, R28, R22 ;  /* 0x0000001c13137224 */ /* 0x000fca00078e0216 */
[----:B------:R-:W-:Y:S02]  /*4ae0*/  SEL R22, R2, R19, !P0 ;  /* 0x0000001302167207 */ /* 0x000fe40004000000 */
[----:B------:R-:W-:Y:S01]  /*4af0*/  SEL R19, R19, R2, !P0 ;  /* 0x0000000213137207 */ /* 0x000fe20004000000 */
[----:B------:R-:W-:-:S07]  /*4b00*/  IMAD.MOV.U32 R2, RZ, RZ, R11 ;  /* 0x000000ffff027224 */ /* 0x000fce00078e000b */
.L_x_96:
[----:B------:R-:W-:Y:S02]  /*4b10*/  LOP3.LUT P0, RZ, R0, 0xff, RZ, 0xc0, !PT ;  /* 0x000000ff00ff7812 */ /* 0x000fe4000780c0ff */
[----:B------:R-:W-:-:S11]  /*4b20*/  LOP3.LUT R71, R71, 0x1, RZ, 0x3c, !PT ;  /* 0x0000000147477812 */ /* 0x000fd600078e3cff */
[----:B------:R-:W-:Y:S05]  /*4b30*/  @P0 BRA `(.L_x_99) ;  /* 0xffffffc800bc0947 */ /* 0x000fea000383ffff */
[----:B------:R-:W-:Y:S05]  /*4b40*/  EXIT ;  /* 0x000000000000794d */ /* 0x000fea0003800000 */
.L_x_14:
[----:B------:R-:W-:-:S08]  /*4b50*/  ISETP.NE.AND P0, PT, R0, RZ, PT ;  /* 0x000000ff0000720c */ /* 0x000fd00003f05270 */
[----:B0-----:R-:W0:-:S00]  /*4b60*/  USETMAXREG.DEALLOC.CTAPOOL 0x28 ;  /* 0x00000028000079c8 */ /* 0x001e0000080e0500 */
[----:B------:R-:W-:Y:S05]  /*4b70*/  @P0 EXIT ;  /* 0x000000000000094d */ /* 0x000fea0003800000 */
[----:B0-----:R-:W-:Y:S01]  /*4b80*/  LOP3.LUT P0, RZ, R8, 0xff, RZ, 0xc0, !PT ;  /* 0x000000ff08ff7812 */ /* 0x001fe2000780c0ff */
[----:B------:R-:W-:Y:S02]  /*4b90*/  IMAD.MOV.U32 R0, RZ, RZ, 0x1 ;  /* 0x00000001ff007424 */ /* 0x000fe400078e00ff */
[----:B------:R-:W-:-:S10]  /*4ba0*/  IMAD.MOV.U32 R7, RZ, RZ, RZ ;  /* 0x000000ffff077224 */ /* 0x000fd400078e00ff */
[----:B------:R-:W-:Y:S05]  /*4bb0*/  @!P0 BRA `(.L_x_100) ;  /* 0x0000000c00188947 */ /* 0x000fea0003800000 */
[----:B------:R-:W-:Y:S01]  /*4bc0*/  LOP3.LUT P0, RZ, R4, 0x1f, RZ, 0xc0, !PT ;  /* 0x0000001f04ff7812 */ /* 0x000fe2000780c0ff */
[----:B------:R-:W-:Y:S01]  /*4bd0*/  ULDC UR5, c[0x0][0x658] ;  /* 0x0001960000057ab9 */ /* 0x000fe20000000800 */
[----:B------:R-:W-:Y:S01]  /*4be0*/  UMOV UR6, 0xffffffff ;  /* 0xffffffff00067882 */ /* 0x000fe20000000000 */
[----:B------:R-:W-:Y:S01]  /*4bf0*/  BSSY B0, `(.L_x_100) ;  /* 0x00000c2000007945 */ /* 0x000fe20003800000 */
[----:B------:R-:W-:Y:S01]  /*4c00*/  USHF.L.U32 UR6, UR6, UR5, URZ ;  /* 0x0000000506067299 */ /* 0x000fe2000800063f */
[C---:B------:R-:W-:Y:S01]  /*4c10*/  ISETP.NE.AND P2, PT, R3.reuse, RZ, PT ;  /* 0x000000ff0300720c */ /* 0x040fe20003f45270 */
[----:B------:R-:W-:Y:S01]  /*4c20*/  IMAD.MOV.U32 R8, RZ, RZ, 0x1 ;  /* 0x00000001ff087424 */ /* 0x000fe200078e00ff */
[----:B------:R-:W-:Y:S01]  /*4c30*/  ISETP.NE.OR P0, PT, R3, RZ, !P0 ;  /* 0x000000ff0300720c */ /* 0x000fe20004705670 */
[----:B------:R-:W-:Y:S01]  /*4c40*/  IMAD.MOV.U32 R0, RZ, RZ, 0x1 ;  /* 0x00000001ff007424 */ /* 0x000fe200078e00ff */
[----:B------:R-:W-:Y:S01]  /*4c50*/  LOP3.LUT R6, R16, 0x2, RZ, 0xfc, !PT ;  /* 0x0000000210067812 */ /* 0x000fe200078efcff */
[----:B------:R-:W-:Y:S01]  /*4c60*/  IMAD.MOV.U32 R7, RZ, RZ, RZ ;  /* 0x000000ffff077224 */ /* 0x000fe200078e00ff */
[----:B------:R-:W-:Y:S01]  /*4c70*/  ULDC UR4, c[0x0][0x600] ;  /* 0x0001800000047ab9 */ /* 0x000fe20000000800 */
[----:B------:R-:W-:Y:S01]  /*4c80*/  UMOV UR7, 0x1 ;  /* 0x0000000100077882 */ /* 0x000fe20000000000 */
[----:B------:R-:W-:-:S02]  /*4c90*/  UIADD3 UR19, UR40, 0x1, URZ ;  /* 0x0000000128137890 */ /* 0x000fc4000fffe03f */
[----:B------:R-:W-:Y:S02]  /*4ca0*/  UIADD3 UR15, UR4, -0x1, URZ ;  /* 0xffffffff040f7890 */ /* 0x000fe4000fffe03f */
[----:B------:R-:W-:Y:S02]  /*4cb0*/  USHF.L.U32 UR17, UR7, UR5, URZ ;  /* 0x0000000507117299 */ /* 0x000fe4000800063f */
[----:B------:R-:W-:Y:S01]  /*4cc0*/  ULOP3.LUT UR16, URZ, UR6, URZ, 0x33, !UPT ;  /* 0x000000063f107292 */ /* 0x000fe2000f8e333f */
[----:B------:R-:W-:-:S11]  /*4cd0*/  ULDC.64 UR20, c[0x0][0x198] ;  /* 0x0000660000147ab9 */ /* 0x000fd60000000a00 */
.L_x_112:
[----:B------:R-:W-:-:S03]  /*4ce0*/  UMOV UR4, 0xffffffff ;  /* 0xffffffff00047882 */ /* 0x000fc60000000000 */
[----:B------:R-:W-:Y:S05]  /*4cf0*/  BRA.DIV UR4, `(.L_x_101) ;  /* 0x0000001604447947 */ /* 0x000fea000b800000 */
[----:B------:R-:W-:-:S13]  /*4d00*/  ELECT P6, URZ, PT ;  /* 0x00000000003f782f */ /* 0x000fda00038c0000 */
.L_x_135:
[----:B------:R-:W0:Y:S01]  /*4d10*/  LDC R3, c[0x0][0x28c] ;  /* 0x0000a300ff037b82 */ /* 0x000e220000000800 */
[----:B------:R-:W-:Y:S01]  /*4d20*/  BSSY B1, `(.L_x_102) ;  /* 0x0000035000017945 */ /* 0x000fe20003800000 */
[----:B0-----:R-:W-:-:S13]  /*4d30*/  ISETP.LT.OR P6, PT, R3, 0x1, !P6 ;  /* 0x000000010300780c */ /* 0x001fda00077c1670 */
[----:B------:R-:W-:Y:S05]  /*4d40*/  @P6 BRA `(.L_x_103) ;  /* 0x0000000000c86947 */ /* 0x000fea0003800000 */
[----:B------:R-:W-:Y:S02]  /*4d50*/  IMAD.SHL.U32 R22, R22, 0x40, RZ ;  /* 0x0000004016167824 */ /* 0x000fe400078e00ff */
[----:B------:R-:W-:Y:S02]  /*4d60*/  IMAD.SHL.U32 R19, R19, 0x40, RZ ;  /* 0x0000004013137824 */ /* 0x000fe400078e00ff */
[----:B------:R-:W-:Y:S02]  /*4d70*/  IMAD.MOV.U32 R12, RZ, RZ, RZ ;  /* 0x000000ffff0c7224 */ /* 0x000fe400078e00ff */
[----:B------:R-:W-:Y:S02]  /*4d80*/  IMAD.U32 R13, RZ, RZ, UR19 ;  /* 0x00000013ff0d7e24 */ /* 0x000fe4000f8e00ff */
[----:B------:R-:W-:Y:S02]  /*4d90*/  IMAD.MOV.U32 R3, RZ, RZ, R0 ;  /* 0x000000ffff037224 */ /* 0x000fe400078e0000 */
[----:B------:R-:W-:-:S07]  /*4da0*/  IMAD.MOV.U32 R4, RZ, RZ, R7 ;  /* 0x000000ffff047224 */ /* 0x000fce00078e0007 */
.L_x_107:
[----:B------:R-:W0:Y:S01]  /*4db0*/  S2R R10, SR_CgaCtaId ;  /* 0x00000000000a7919 */ /* 0x000e220000008800 */
[----:B------:R-:W-:Y:S01]  /*4dc0*/  MOV R5, 0x400 ;  /* 0x0000040000057802 */ /* 0x000fe20000000f00 */
[----:B------:R-:W1:Y:S03]  /*4dd0*/  @!P2 LDC R9, c[0x0][0x500] ;  /* 0x00014000ff09ab82 */ /* 0x000e660000000800 */
[----:B0-----:R-:W-:Y:S02]  /*4de0*/  LEA R11, R10, R5, 0x18 ;  /* 0x000000050a0b7211 */ /* 0x001fe400078ec0ff */
[----:B------:R-:W-:-:S03]  /*4df0*/  SHF.L.U32 R5, R3, 0x1f, RZ ;  /* 0x0000001f03057819 */ /* 0x000fc600000006ff */
[----:B------:R-:W-:-:S04]  /*4e00*/  IMAD R10, R4, 0x8, R11 ;  /* 0x00000008040a7824 */ /* 0x000fc800078e020b */
[----:B------:R-:W0:Y:S02]  /*4e10*/  SYNCS.PHASECHK.TRANS64.TRYWAIT P1, [R10+URZ+0x70], R5 ;  /* 0x000070050a0075a7 */ /* 0x000e24000802017f */
[----:B01----:R-:W-:Y:S05]  /*4e20*/  @!P1 BRA `(.L_x_104) ;  /* 0x0000001400189947 */ /* 0x003fea0003800000 */
.L_x_136:
[----:B0-----:R-:W-:Y:S01]  /*4e30*/  PRMT R5, R6, 0x9910, RZ ;  /* 0x0000991006057816 */ /* 0x001fe200000000ff */
[----:B------:R0:W-:Y:S03]  /*4e40*/  @!P2 SYNCS.ARRIVE.TRANS64 RZ, [R10+URZ], R9 ;  /* 0x000000090affa9a7 */ /* 0x0001e6000800003f */
[----:B------:R-:W-:-:S13]  /*4e50*/  ISETP.NE.AND P1, PT, R5, 0x2, PT ;  /* 0x000000020500780c */ /* 0x000fda0003f25270 */
[----:B0-----:R-:W-:Y:S05]  /*4e60*/  @P1 BRA `(.L_x_105) ;  /* 0x0000000000041947 */ /* 0x001fea0003800000 */
[----:B------:R-:W-:Y:S01]  /*4e70*/  BPT.TRAP 0x1 ;  /* 0x000000040000795c */ /* 0x000fe20000300000 */
.L_x_105:
[----:B------:R-:W-:Y:S05]  /*4e80*/  @P0 BRA `(.L_x_106) ;  /* 0x0000000000040947 */ /* 0x000fea0003800000 */
[----:B------:R-:W-:Y:S01]  /*4e90*/  BPT.TRAP 0x1 ;  /* 0x000000040000795c */ /* 0x000fe20000300000 */
.L_x_106:
[----:B------:R-:W-:Y:S01]  /*4ea0*/  IMAD R11, R4, 0x2000, R11 ;  /* 0x00002000040b7824 */ /* 0x000fe200078e020b */
[----:B------:R-:W-:Y:S01]  /*4eb0*/  R2UR UR9, R10 ;  /* 0x000000000a0972ca */ /* 0x000fe200000e0000 */
[----:B------:R-:W-:Y:S01]  /*4ec0*/  VIADD R13, R13, 0xffffffff ;  /* 0xffffffff0d0d7836 */ /* 0x000fe20000000000 */
[----:B------:R-:W-:Y:S01]  /*4ed0*/  UIADD3 UR4, UP0, UR20, 0xf0, URZ ;  /* 0x000000f014047890 */ /* 0x000fe2000ff1e03f */
[----:B------:R-:W-:Y:S01]  /*4ee0*/  R2UR UR11, R19 ;  /* 0x00000000130b72ca */ /* 0x000fe200000e0000 */
[----:B------:R-:W-:Y:S01]  /*4ef0*/  UIADD3 UR22, UP1, UR20, 0x1f0, URZ ;  /* 0x000001f014167890 */ /* 0x000fe2000ff3e03f */
[----:B------:R-:W-:Y:S01]  /*4f00*/  R2UR UR8, R11 ;  /* 0x000000000b0872ca */ /* 0x000fe200000e0000 */
[----:B------:R-:W-:Y:S01]  /*4f10*/  UIADD3.X UR5, URZ, UR21, URZ, UP0, !UPT ;  /* 0x000000153f057290 */ /* 0x000fe200087fe43f */
[----:B------:R-:W-:Y:S01]  /*4f20*/  R2UR UR10, R12 ;  /* 0x000000000c0a72ca */ /* 0x000fe200000e0000 */
[----:B------:R-:W-:Y:S01]  /*4f30*/  VIADD R4, R4, 0x1 ;  /* 0x0000000104047836 */ /* 0x000fe20000000000 */
[----:B------:R-:W-:Y:S01]  /*4f40*/  R2UR UR12, R2 ;  /* 0x00000000020c72ca */ /* 0x000fe200000e0000 */
[----:B------:R-:W-:Y:S01]  /*4f50*/  UIADD3.X UR23, URZ, UR21, URZ, UP1, !UPT ;  /* 0x000000153f177290 */ /* 0x000fe20008ffe43f */
[----:B------:R-:W-:Y:S01]  /*4f60*/  R2UR UR18, R22 ;  /* 0x00000000161272ca */ /* 0x000fe200000e0000 */
[----:B------:R-:W-:Y:S01]  /*4f70*/  UMOV UR6, 0x0 ;  /* 0x0000000000067882 */ /* 0x000fe20000000000 */
[----:B------:R-:W-:Y:S01]  /*4f80*/  ISETP.GT.AND P3, PT, R13, 0x1, PT ;  /* 0x000000010d00780c */ /* 0x000fe20003f64270 */
[----:B------:R-:W-:Y:S01]  /*4f90*/  UMOV UR7, 0x10000000 ;  /* 0x1000000000077882 */ /* 0x000fe20000000000 */
[----:B------:R-:W-:Y:S01]  /*4fa0*/  ISETP.NE.AND P1, PT, R4, 0xe, PT ;  /* 0x0000000e0400780c */ /* 0x000fe20003f25270 */
[----:B------:R-:W-:-:S02]  /*4fb0*/  VIADD R12, R12, 0x40 ;  /* 0x000000400c0c7836 */ /* 0x000fc40000000000 */
[----:B------:R-:W-:Y:S01]  /*4fc0*/  UIADD3 UR13, UR8, 0x200, URZ ;  /* 0x00000200080d7890 */ /* 0x000fe2000fffe03f */
[----:B------:R-:W-:Y:S01]  /*4fd0*/  SEL R10, RZ, 0x1, P1 ;  /* 0x00000001ff0a7807 */ /* 0x000fe20000800000 */
[----:B------:R-:W-:Y:S01]  /*4fe0*/  UIADD3 UR14, UR8, 0x1c200, URZ ;  /* 0x0001c200080e7890 */ /* 0x000fe2000fffe03f */
[----:B------:R-:W-:Y:S02]  /*4ff0*/  SEL R4, R4, RZ, P1 ;  /* 0x000000ff04047207 */ /* 0x000fe40000800000 */
[----:B------:R-:W-:Y:S02]  /*5000*/  LOP3.LUT R3, R3, R10, RZ, 0x3c, !PT ;  /* 0x0000000a03037212 */ /* 0x000fe400078e3cff */
[----:B------:R-:W-:Y:S02]  /*5010*/  UMOV UR8, UR13 ;  /* 0x0000000d00087c82 */ /* 0x000fe40008000000 */
[----:B------:R0:W-:Y:S02]  /*5020*/  UTMALDG.3D [UR8], [UR4], desc[UR6] ;  /* 0x00000608040075b4 */ /* 0x0001e40008011000 */
[----:B0-----:R-:W-:Y:S01]  /*5030*/  UMOV UR8, UR14 ;  /* 0x0000000e00087c82 */ /* 0x001fe20008000000 */
[----:B------:R-:W-:-:S02]  /*5040*/  UMOV UR11, UR18 ;  /* 0x00000012000b7c82 */ /* 0x000fc40008000000 */
[----:B------:R0:W-:Y:S02]  /*5050*/  UTMALDG.3D [UR8], [UR22], desc[UR6] ;  /* 0x00000608160075b4 */ /* 0x0001e40008011000 */
[----:B0-----:R-:W-:Y:S05]  /*5060*/  @P3 BRA `(.L_x_107) ;  /* 0xfffffffc00503947 */ /* 0x001fea000383ffff */
.L_x_103:
[----:B------:R-:W-:Y:S05]  /*5070*/  BSYNC B1 ;  /* 0x0000000000017941 */ /* 0x000fea0003800000 */
.L_x_102:
[----:B------:R-:W2:Y:S01]  /*5080*/  LDL.64 R10, [R1] ;  /* 0x00000000010a7983 */ /* 0x000ea20000100a00 */
[----:B------:R-:W-:Y:S01]  /*5090*/  LOP3.LUT P4, RZ, R8, 0xff, RZ, 0xc0, !PT ;  /* 0x000000ff08ff7812 */ /* 0x000fe2000788c0ff */
[----:B------:R-:W-:Y:S01]  /*50a0*/  VIADD R4, R7, UR40 ;  /* 0x0000002807047c36 */ /* 0x000fe20008000000 */
[----:B------:R-:W-:Y:S01]  /*50b0*/  ULDC.64 UR4, c[0x0][0x650] ;  /* 0x0001940000047ab9 */ /* 0x000fe20000000a00 */
[----:B------:R-:W-:Y:S01]  /*50c0*/  IMAD.U32 R5, RZ, RZ, UR40 ;  /* 0x00000028ff057e24 */ /* 0x000fe2000f8e00ff */
[----:B------:R-:W-:Y:S01]  /*50d0*/  UISETP.GE.U32.AND UP0, UPT, UR40, 0xe, UPT ;  /* 0x0000000e2800788c */ /* 0x000fe2000bf06070 */
[----:B------:R-:W-:Y:S01]  /*50e0*/  BSSY B1, `(.L_x_108) ;  /* 0x0000070000017945 */ /* 0x000fe20003800000 */
[----:B------:R-:W-:Y:S01]  /*50f0*/  SHF.R.U32.HI R2, RZ, 0x1, R4 ;  /* 0x00000001ff027819 */ /* 0x000fe20000011604 */
[----:B------:R-:W-:Y:S01]  /*5100*/  IMAD.MOV.U32 R19, RZ, RZ, -0x1 ;  /* 0xffffffffff137424 */ /* 0x000fe200078e00ff */
[----:B------:R-:W-:Y:S01]  /*5110*/  ISETP.GT.U32.AND P1, PT, R4, 0xd, PT ;  /* 0x0000000d0400780c */ /* 0x000fe20003f24070 */
[----:B------:R-:W-:Y:S01]  /*5120*/  IMAD.MOV.U32 R22, RZ, RZ, -0x1 ;  /* 0xffffffffff167424 */ /* 0x000fe200078e00ff */
[----:B------:R-:W-:-:S02]  /*5130*/  PLOP3.LUT P3, PT, PT, PT, UP0, 0x80, 0x0 ;  /* 0x000000000000781c */ /* 0x000fc40003f6f008 */
[----:B------:R-:W-:Y:S01]  /*5140*/  ISETP.LT.U32.AND P1, PT, R5, 0xe, P1 ;  /* 0x0000000e0500780c */ /* 0x000fe20000f21070 */
[----:B------:R-:W0:Y:S01]  /*5150*/  @P4 S2R R8, SR_CgaCtaId ;  /* 0x0000000000084919 */ /* 0x000e220000008800 */
[----:B------:R-:W-:-:S04]  /*5160*/  @P4 MOV R3, 0x400 ;  /* 0x0000040000034802 */ /* 0x000fc80000000f00 */
[----:B0-----:R-:W-:Y:S01]  /*5170*/  @P4 LEA R8, R8, R3, 0x18 ;  /* 0x0000000308084211 */ /* 0x001fe200078ec0ff */
[----:B------:R-:W-:-:S03]  /*5180*/  IMAD.WIDE.U32 R2, R2, -0x6db6db6d, RZ ;  /* 0x9249249302027825 */ /* 0x000fc600078e00ff */
[----:B------:R0:W-:Y:S01]  /*5190*/  @P4 SYNCS.ARRIVE.TRANS64.A1T0 RZ, [R8+URZ+0x118], RZ ;  /* 0x000118ff08ff49a7 */ /* 0x0001e2000810003f */
[----:B------:R-:W-:Y:S01]  /*51a0*/  IMAD.MOV.U32 R2, RZ, RZ, -0x1 ;  /* 0xffffffffff027424 */ /* 0x000fe200078e00ff */
[----:B------:R-:W-:Y:S02]  /*51b0*/  SHF.R.U32.HI R5, RZ, 0x2, R3 ;  /* 0x00000002ff057819 */ /* 0x000fe40000011603 */
[----:B------:R-:W-:-:S03]  /*51c0*/  SEL R3, RZ, 0x1, !P1 ;  /* 0x00000001ff037807 */ /* 0x000fc60004800000 */
[----:B------:R-:W-:Y:S01]  /*51d0*/  IMAD R7, R5, -0xe, R4 ;  /* 0xfffffff205077824 */ /* 0x000fe200078e0204 */
[----:B------:R-:W-:Y:S02]  /*51e0*/  LOP3.LUT R0, R0, R3, RZ, 0x3c, !PT ;  /* 0x0000000300007212 */ /* 0x000fe400078e3cff */
[----:B------:R-:W-:Y:S02]  /*51f0*/  PRMT R3, RZ, 0x7610, R3 ;  /* 0x00007610ff037816 */ /* 0x000fe40000000003 */
[----:B------:R-:W-:Y:S02]  /*5200*/  @P3 LOP3.LUT R0, R0, 0x1, R5, 0x78, !PT ;  /* 0x0000000100003812 */ /* 0x000fe400078e7805 */
[----:B0-----:R-:W-:Y:S02]  /*5210*/  PRMT R8, RZ, 0x7610, R8 ;  /* 0x00007610ff087816 */ /* 0x001fe40000000008 */
[----:B--2---:R-:W-:-:S04]  /*5220*/  IADD3 R18, P4, R18, R10, RZ ;  /* 0x0000000a12127210 */ /* 0x004fc80007f9e0ff */
[----:B------:R-:W-:Y:S01]  /*5230*/  ISETP.GE.U32.AND P1, PT, R18, UR4, PT ;  /* 0x0000000412007c0c */ /* 0x000fe2000bf26070 */
[----:B------:R-:W-:-:S05]  /*5240*/  IMAD.X R17, R17, 0x1, R23, P4 ;  /* 0x0000000111117824 */ /* 0x000fca00020e0617 */
[----:B------:R-:W-:-:S13]  /*5250*/  ISETP.GE.U32.AND.EX P1, PT, R17, UR5, PT, P1 ;  /* 0x0000000511007c0c */ /* 0x000fda000bf26110 */
[----:B------:R-:W-:Y:S05]  /*5260*/  @P1 BRA `(.L_x_109) ;  /* 0x00000004005c1947 */ /* 0x000fea0003800000 */
[----:B------:R-:W0:Y:S01]  /*5270*/  S2R R11, SR_CTAID.X ;  /* 0x00000000000b7919 */ /* 0x000e220000002500 */
[----:B------:R-:W-:Y:S01]  /*5280*/  ULDC.64 UR4, c[0x0][0x628] ;  /* 0x00018a0000047ab9 */ /* 0x000fe20000000a00 */
[----:B------:R-:W1:Y:S01]  /*5290*/  LDC R12, c[0x0][0x144] ;  /* 0x00005100ff0c7b82 */ /* 0x000e620000000800 */
[----:B------:R-:W-:Y:S01]  /*52a0*/  ISETP.NE.U32.AND P1, PT, RZ, UR4, PT ;  /* 0x00000004ff007c0c */ /* 0x000fe2000bf25070 */
[----:B------:R-:W2:Y:S01]  /*52b0*/  S2R R9, SR_CTAID.Y ;  /* 0x0000000000097919 */ /* 0x000ea20000002600 */
[----:B------:R-:W-:Y:S01]  /*52c0*/  ULDC UR6, c[0x0][0x150] ;  /* 0x0000540000067ab9 */ /* 0x000fe20000000800 */
[----:B------:R-:W-:Y:S01]  /*52d0*/  ULDC UR7, c[0x0][0x630] ;  /* 0x00018c0000077ab9 */ /* 0x000fe20000000800 */
[----:B------:R-:W-:Y:S01]  /*52e0*/  ISETP.NE.AND.EX P1, PT, RZ, UR5, PT, P1 ;  /* 0x00000005ff007c0c */ /* 0x000fe2000bf25310 */
[----:B------:R-:W-:Y:S01]  /*52f0*/  IMAD.MOV.U32 R2, RZ, RZ, R18 ;  /* 0x000000ffff027224 */ /* 0x000fe200078e0012 */
[----:B0-----:R-:W-:-:S05]  /*5300*/  I2FP.F32.U32 R3, R11 ;  /* 0x0000000b00037245 */ /* 0x001fca0000201000 */
[----:B------:R-:W-:Y:S01]  /*5310*/  FMUL R14, R3, UR6 ;  /* 0x00000006030e7c20 */ /* 0x000fe20008400000 */
[----:B------:R-:W-:-:S05]  /*5320*/  IMAD.MOV.U32 R3, RZ, RZ, R17 ;  /* 0x000000ffff037224 */ /* 0x000fca00078e0011 */
[----:B--2---:R-:W-:Y:S05]  /*5330*/  @!P1 BRA `(.L_x_110) ;  /* 0x0000000000289947 */ /* 0x004fea0003800000 */
[----:B------:R-:W-:Y:S02]  /*5340*/  ULDC UR6, c[0x0][0x634] ;  /* 0x00018d0000067ab9 */ /* 0x000fe40000000800 */
[----:B------:R-:W-:-:S05]  /*5350*/  IADD3 R3, P1, R18, UR6, RZ ;  /* 0x0000000612037c10 */ /* 0x000fca000ff3e0ff */
[----:B------:R-:W-:-:S04]  /*5360*/  IMAD.X R13, RZ, RZ, R17, P1 ;  /* 0x000000ffff0d7224 */ /* 0x000fc800008e0611 */
[----:B------:R-:W-:-:S04]  /*5370*/  IMAD.WIDE.U32 R4, R13, UR4, RZ ;  /* 0x000000040d047c25 */ /* 0x000fc8000f8e00ff */
[----:B------:R-:W-:-:S04]  /*5380*/  IMAD.WIDE.U32 R4, P1, R3, UR5, R4 ;  /* 0x0000000503047c25 */ /* 0x000fc8000f820004 */
[----:B------:R-:W-:-:S04]  /*5390*/  IMAD.WIDE.U32 R2, R3, UR4, RZ ;  /* 0x0000000403027c25 */ /* 0x000fc8000f8e00ff */
[----:B------:R-:W-:Y:S01]  /*53a0*/  IMAD.MOV.U32 R2, RZ, RZ, R5 ;  /* 0x000000ffff027224 */ /* 0x000fe200078e0005 */
[----:B------:R-:W-:Y:S01]  /*53b0*/  IADD3 RZ, P3, R3, R4, RZ ;  /* 0x0000000403ff7210 */ /* 0x000fe20007f7e0ff */
[----:B------:R-:W-:-:S04]  /*53c0*/  IMAD.X R3, RZ, RZ, RZ, P1 ;  /* 0x000000ffff037224 */ /* 0x000fc800008e06ff */
[----:B------:R-:W-:-:S08]  /*53d0*/  IMAD.WIDE.U32.X R2, R13, UR5, R2, P3 ;  /* 0x000000050d027c25 */ /* 0x000fd000098e0402 */
.L_x_110:
[--C-:B------:R-:W-:Y:S01]  /*53e0*/  SHF.R.U64 R10, R2, UR7, R3.reuse ;  /* 0x00000007020a7c19 */ /* 0x100fe20008001203 */
[----:B------:R-:W0:Y:S01]  /*53f0*/  F2I.U32.TRUNC.NTZ R14, R14 ;  /* 0x0000000e000e7305 */ /* 0x000e22000020f000 */
[----:B------:R-:W-:Y:S01]  /*5400*/  SHF.R.U32.HI R2, RZ, UR7, R3 ;  /* 0x00000007ff027c19 */ /* 0x000fe20008011603 */
[----:B------:R-:W-:Y:S01]  /*5410*/  ULDC.64 UR4, c[0x0][0x620] ;  /* 0x0001880000047ab9 */ /* 0x000fe20000000a00 */
[----:B------:R-:W-:Y:S01]  /*5420*/  IADD3 R5, P1, RZ, -R10, RZ ;  /* 0x8000000aff057210 */ /* 0x000fe20007f3e0ff */
[----:B------:R-:W-:Y:S01]  /*5430*/  IMAD.MOV.U32 R3, RZ, RZ, R17 ;  /* 0x000000ffff037224 */ /* 0x000fe200078e0011 */
[----:B------:R-:W-:-:S03]  /*5440*/  ULDC.64 UR6, c[0x0][0x640] ;  /* 0x0001900000067ab9 */ /* 0x000fc60000000a00 */
[----:B------:R-:W-:Y:S01]  /*5450*/  IMAD.X R2, RZ, RZ, ~R2, P1 ;  /* 0x000000ffff027224 */ /* 0x000fe200008e0e02 */
[----:B------:R-:W-:-:S03]  /*5460*/  ISETP.NE.U32.AND P1, PT, RZ, UR6, PT ;  /* 0x00000006ff007c0c */ /* 0x000fc6000bf25070 */
[----:B------:R-:W-:Y:S01]  /*5470*/  IMAD R4, R2, UR4, RZ ;  /* 0x0000000402047c24 */ /* 0x000fe2000f8e02ff */
[----:B------:R-:W-:Y:S01]  /*5480*/  ISETP.NE.AND.EX P1, PT, RZ, UR7, PT, P1 ;  /* 0x00000007ff007c0c */ /* 0x000fe2000bf25310 */
[----:B------:R-:W-:-:S04]  /*5490*/  IMAD.MOV.U32 R2, RZ, RZ, R18 ;  /* 0x000000ffff027224 */ /* 0x000fc800078e0012 */
[----:B------:R-:W-:Y:S01]  /*54a0*/  IMAD.WIDE.U32 R2, R5, UR4, R2 ;  /* 0x0000000405027c25 */ /* 0x000fe2000f8e0002 */
[----:B------:R-:W-:-:S03]  /*54b0*/  ULDC UR4, c[0x0][0x618] ;  /* 0x0001860000047ab9 */ /* 0x000fc60000000800 */
[----:B------:R-:W-:Y:S01]  /*54c0*/  IMAD R5, R5, UR5, R4 ;  /* 0x0000000505057c24 */ /* 0x000fe2000f8e0204 */
[----:B------:R-:W-:Y:S01]  /*54d0*/  ULDC UR5, c[0x0][0x154] ;  /* 0x0000550000057ab9 */ /* 0x000fe20000000800 */
[----:B0-----:R-:W-:Y:S02]  /*54e0*/  IMAD.MOV R4, RZ, RZ, -R14 ;  /* 0x000000ffff047224 */ /* 0x001fe400078e0a0e */
[----:B------:R-:W0:Y:S01]  /*54f0*/  LDC R14, c[0x0][0x148] ;  /* 0x00005200ff0e7b82 */ /* 0x000e220000000800 */
[----:B------:R-:W-:Y:S02]  /*5500*/  IMAD.IADD R3, R3, 0x1, R5 ;  /* 0x0000000103037824 */ /* 0x000fe400078e0205 */
[----:B-1----:R-:W-:Y:S01]  /*5510*/  IMAD R11, R12, R4, R11 ;  /* 0x000000040c0b7224 */ /* 0x002fe200078e020b */
[----:B------:R-:W-:Y:S02]  /*5520*/  I2FP.F32.U32 R4, R9 ;  /* 0x0000000900047245 */ /* 0x000fe40000201000 */
[----:B------:R-:W-:-:S02]  /*5530*/  SHF.R.U64 R12, R2, UR4, R3 ;  /* 0x00000004020c7c19 */ /* 0x000fc40008001203 */
[----:B------:R-:W-:Y:S01]  /*5540*/  SHF.R.U32.HI R3, RZ, UR4, R3 ;  /* 0x00000004ff037c19 */ /* 0x000fe20008011603 */
[----:B------:R-:W-:Y:S01]  /*5550*/  FMUL R4, R4, UR5 ;  /* 0x0000000504047c20 */ /* 0x000fe20008400000 */
[----:B------:R-:W-:Y:S02]  /*5560*/  ULDC UR4, c[0x0][0x608] ;  /* 0x0001820000047ab9 */ /* 0x000fe40000000800 */
[--C-:B------:R-:W-:Y:S01]  /*5570*/  SHF.R.U64 R15, R12, UR4, R3.reuse ;  /* 0x000000040c0f7c19 */ /* 0x100fe20008001203 */
[----:B------:R1:W2:Y:S01]  /*5580*/  F2I.U32.TRUNC.NTZ R20, R4 ;  /* 0x0000000400147305 */ /* 0x0002a2000020f000 */
[----:B------:R-:W-:Y:S01]  /*5590*/  SHF.R.U32.HI R2, RZ, UR4, R3 ;  /* 0x00000004ff027c19 */ /* 0x000fe20008011603 */
[----:B------:R-:W-:-:S03]  /*55a0*/  ULDC UR4, c[0x0][0x658] ;  /* 0x0001960000047ab9 */ /* 0x000fc60000000800 */
[--C-:B------:R-:W-:Y:S02]  /*55b0*/  SHF.R.U64 R13, R15, UR4, R2.reuse ;  /* 0x000000040f0d7c19 */ /* 0x100fe40008001202 */
[----:B------:R-:W-:-:S03]  /*55c0*/  SHF.R.U32.HI R19, RZ, UR4, R2 ;  /* 0x00000004ff137c19 */ /* 0x000fc60008011602 */
[----:B------:R-:W-:Y:S02]  /*55d0*/  IMAD.MOV.U32 R2, RZ, RZ, R13 ;  /* 0x000000ffff027224 */ /* 0x000fe400078e000d */
[----:B------:R-:W-:Y:S01]  /*55e0*/  IMAD.MOV.U32 R3, RZ, RZ, R19 ;  /* 0x000000ffff037224 */ /* 0x000fe200078e0013 */
[----:B-1----:R-:W-:Y:S06]  /*55f0*/  @!P1 BRA `(.L_x_111) ;  /* 0x0000000000289947 */ /* 0x002fec0003800000 */
        /* <DEDUP_REMOVED lines=10> */
.L_x_111:
[----:B------:R-:W1:Y:S01]  /*56a0*/  LDC R4, c[0x0][0x65c] ;  /* 0x00019700ff047b82 */ /* 0x000e620000000800 */
[----:B------:R-:W-:Y:S01]  /*56b0*/  ULDC UR4, c[0x0][0x648] ;  /* 0x0001920000047ab9 */ /* 0x000fe20000000800 */
[----:B------:R-:W-:Y:S01]  /*56c0*/  LOP3.LUT R15, R15, UR16, RZ, 0xc0, !PT ;  /* 0x000000100f0f7c12 */ /* 0x000fe2000f8ec0ff */
[----:B--2---:R-:W-:Y:S01]  /*56d0*/  IMAD.MOV R20, RZ, RZ, -R20 ;  /* 0x000000ffff147224 */ /* 0x004fe200078e0a14 */
[----:B------:R-:W-:Y:S01]  /*56e0*/  SHF.R.U64 R2, R2, UR4, R3 ;  /* 0x0000000402027c19 */ /* 0x000fe20008001203 */
[----:B------:R-:W-:Y:S01]  /*56f0*/  ULDC UR4, c[0x0][0x638] ;  /* 0x00018e0000047ab9 */ /* 0x000fe20000000800 */
[----:B------:R-:W-:Y:S01]  /*5700*/  LOP3.LUT R12, R12, UR15, RZ, 0xc0, !PT ;  /* 0x0000000f0c0c7c12 */ /* 0x000fe2000f8ec0ff */
[----:B------:R-:W-:Y:S01]  /*5710*/  ULDC UR5, c[0x0][0x610] ;  /* 0x0001840000057ab9 */ /* 0x000fe20000000800 */
[----:B------:R-:W-:Y:S01]  /*5720*/  IMAD.MOV.U32 R3, RZ, RZ, 0x1 ;  /* 0x00000001ff037424 */ /* 0x000fe200078e00ff */
[----:B-1----:R-:W-:Y:S01]  /*5730*/  ISETP.NE.AND P1, PT, R4, 0x1, PT ;  /* 0x000000010400780c */ /* 0x002fe20003f25270 */
[----:B------:R-:W-:-:S02]  /*5740*/  IMAD.MOV R4, RZ, RZ, -R2 ;  /* 0x000000ffff047224 */ /* 0x000fc400078e0a02 */
[----:B------:R-:W-:Y:S02]  /*5750*/  IMAD R2, R2, UR17, R15 ;  /* 0x0000001102027c24 */ /* 0x000fe4000f8e020f */
[----:B------:R-:W-:Y:S01]  /*5760*/  IMAD R13, R4, UR4, R13 ;  /* 0x00000004040d7c24 */ /* 0x000fe2000f8e020d */
[----:B------:R-:W-:-:S07]  /*5770*/  ULDC UR4, c[0x0][0x600] ;  /* 0x0001800000047ab9 */ /* 0x000fce0000000800 */
[----:B0-----:R-:W-:-:S04]  /*5780*/  @P1 IMAD R11, R14, R20, R9 ;  /* 0x000000140e0b1224 */ /* 0x001fc800078e0209 */
[----:B------:R-:W-:Y:S02]  /*5790*/  IMAD R11, R2, UR5, R11 ;  /* 0x00000005020b7c24 */ /* 0x000fe4000f8e020b */
[----:B------:R-:W-:-:S05]  /*57a0*/  IMAD R2, R13, UR4, R12 ;  /* 0x000000040d027c24 */ /* 0x000fca000f8e020c */
[----:B------:R-:W-:Y:S02]  /*57b0*/  SEL R22, R2, R11, !P1 ;  /* 0x0000000b02167207 */ /* 0x000fe40004800000 */
[----:B------:R-:W-:Y:S01]  /*57c0*/  SEL R19, R11, R2, !P1 ;  /* 0x000000020b137207 */ /* 0x000fe20004800000 */
[----:B------:R-:W-:-:S07]  /*57d0*/  IMAD.MOV.U32 R2, RZ, RZ, R10 ;  /* 0x000000ffff027224 */ /* 0x000fce00078e000a */
.L_x_109:
[----:B------:R-:W-:Y:S05]  /*57e0*/  BSYNC B1 ;  /* 0x0000000000017941 */ /* 0x000fea0003800000 */
.L_x_108:
[----:B------:R-:W-:-:S13]  /*57f0*/  LOP3.LUT P1, RZ, R3, 0xff, RZ, 0xc0, !PT ;  /* 0x000000ff03ff7812 */ /* 0x000fda000782c0ff */
[----:B------:R-:W-:Y:S05]  /*5800*/  @P1 BRA `(.L_x_112) ;  /* 0xfffffff400341947 */ /* 0x000fea000383ffff */
[----:B------:R-:W-:Y:S05]  /*5810*/  BSYNC B0 ;  /* 0x0000000000007941 */ /* 0x000fea0003800000 */
.L_x_100:
[----:B------:R-:W-:-:S03]  /*5820*/  UMOV UR4, 0xffffffff ;  /* 0xffffffff00047882 */ /* 0x000fc60000000000 */
[----:B------:R-:W-:Y:S05]  /*5830*/  BRA.DIV UR4, `(.L_x_113) ;  /* 0x0000000a04a87947 */ /* 0x000fea000b800000 */
[----:B------:R-:W-:-:S13]  /*5840*/  ELECT P6, URZ, PT ;  /* 0x00000000003f782f */ /* 0x000fda00038c0000 */
.L_x_139:
[----:B------:R-:W-:Y:S04]  /*5850*/  BSSY B0, `(.L_x_114) ;  /* 0x0000085000007945 */ /* 0x000fe80003800000 */
[----:B------:R-:W-:Y:S05]  /*5860*/  @!P6 BRA `(.L_x_115) ;  /* 0x00000008000ce947 */ /* 0x000fea0003800000 */
[----:B------:R-:W-:-:S04]  /*5870*/  LOP3.LUT R16, R16, 0x2, RZ, 0xfc, !PT ;  /* 0x0000000210107812 */ /* 0x000fc800078efcff */
[----:B------:R-:W-:-:S13]  /*5880*/  ISETP.NE.AND P0, PT, R16, 0x3, PT ;  /* 0x000000031000780c */ /* 0x000fda0003f05270 */
[----:B------:R-:W-:Y:S05]  /*5890*/  @!P0 BRA `(.L_x_116) ;  /* 0x0000000000048947 */ /* 0x000fea0003800000 */
[----:B------:R-:W-:Y:S01]  /*58a0*/  BPT.TRAP 0x1 ;  /* 0x000000040000795c */ /* 0x000fe20000300000 */
.L_x_116:
[----:B------:R-:W0:Y:S01]  /*58b0*/  S2R R3, SR_CgaCtaId ;  /* 0x0000000000037919 */ /* 0x000e220000008800 */
[----:B------:R-:W-:Y:S02]  /*58c0*/  MOV R2, 0x400 ;  /* 0x0000040000027802 */ /* 0x000fe40000000f00 */
[----:B------:R-:W-:Y:S02]  /*58d0*/  SHF.L.U32 R4, R0, 0x1f, RZ ;  /* 0x0000001f00047819 */ /* 0x000fe400000006ff */
[----:B0-----:R-:W-:-:S05]  /*58e0*/  LEA R2, R3, R2, 0x18 ;  /* 0x0000000203027211 */ /* 0x001fca00078ec0ff */
[----:B------:R-:W-:-:S04]  /*58f0*/  VIADD R2, R2, 0x70 ;  /* 0x0000007002027836 */ /* 0x000fc80000000000 */
[C---:B------:R-:W-:Y:S02]  /*5900*/  IMAD R9, R7.reuse, 0x8, R2 ;  /* 0x0000000807097824 */ /* 0x040fe400078e0202 */
[----:B------:R-:W-:Y:S02]  /*5910*/  VIADD R7, R7, 0x1 ;  /* 0x0000000107077836 */ /* 0x000fe40000000000 */
[----:B------:R-:W0:Y:S03]  /*5920*/  SYNCS.PHASECHK.TRANS64.TRYWAIT P0, [R9+URZ], R4 ;  /* 0x00000004090075a7 */ /* 0x000e26000800017f */
[----:B------:R-:W-:-:S04]  /*5930*/  ISETP.NE.AND P1, PT, R7, 0xe, PT ;  /* 0x0000000e0700780c */ /* 0x000fc80003f25270 */
[----:B------:R-:W-:Y:S02]  /*5940*/  SEL R3, RZ, 0x1, P1 ;  /* 0x00000001ff037807 */ /* 0x000fe40000800000 */
[----:B------:R-:W-:Y:S02]  /*5950*/  SEL R7, R7, RZ, P1 ;  /* 0x000000ff07077207 */ /* 0x000fe40000800000 */
[----:B------:R-:W-:-:S03]  /*5960*/  LOP3.LUT R6, R0, R3, RZ, 0x3c, !PT ;  /* 0x0000000300067212 */ /* 0x000fc600078e3cff */
[----:B------:R-:W-:Y:S01]  /*5970*/  IMAD R8, R7, 0x8, R2 ;  /* 0x0000000807087824 */ /* 0x000fe200078e0202 */
[----:B------:R-:W-:Y:S01]  /*5980*/  SHF.L.U32 R5, R6, 0x1f, RZ ;  /* 0x0000001f06057819 */ /* 0x000fe200000006ff */
[----:B0-----:R-:W-:Y:S06]  /*5990*/  @!P0 BRA `(.L_x_117) ;  /* 0x0000000800708947 */ /* 0x001fec0003800000 */
.L_x_140:
[----:B------:R-:W1:Y:S01]  /*59a0*/  SYNCS.PHASECHK.TRANS64.TRYWAIT P0, [R8+URZ], R5 ;  /* 0x00000005080075a7 */ /* 0x000e62000800017f */
[----:B------:R-:W-:-:S05]  /*59b0*/  VIADD R0, R7, 0x1 ;  /* 0x0000000107007836 */ /* 0x000fca0000000000 */
[----:B------:R-:W-:-:S04]  /*59c0*/  ISETP.NE.AND P1, PT, R0, 0xe, PT ;  /* 0x0000000e0000780c */ /* 0x000fc80003f25270 */
[----:B------:R-:W-:Y:S02]  /*59d0*/  SEL R3, RZ, 0x1, P1 ;  /* 0x00000001ff037807 */ /* 0x000fe40000800000 */
[----:B------:R-:W-:Y:S02]  /*59e0*/  SEL R7, R0, RZ, P1 ;  /* 0x000000ff00077207 */ /* 0x000fe40000800000 */
[----:B------:R-:W-:-:S03]  /*59f0*/  LOP3.LUT R6, R6, R3, RZ, 0x3c, !PT ;  /* 0x0000000306067212 */ /* 0x000fc600078e3cff */
[----:B0-----:R-:W-:Y:S01]  /*5a00*/  IMAD R9, R7, 0x8, R2 ;  /* 0x0000000807097824 */ /* 0x001fe200078e0202 */
[----:B------:R-:W-:Y:S01]  /*5a10*/  SHF.L.U32 R4, R6, 0x1f, RZ ;  /* 0x0000001f06047819 */ /* 0x000fe200000006ff */
[----:B-1----:R-:W-:Y:S06]  /*5a20*/  @!P0 BRA `(.L_x_118) ;  /* 0x0000000800608947 */ /* 0x002fec0003800000 */
.L_x_141:
        /* <DEDUP_REMOVED lines=9> */
.L_x_142:
        /* <DEDUP_REMOVED lines=9> */
.L_x_143:
        /* <DEDUP_REMOVED lines=9> */
.L_x_144:
        /* <DEDUP_REMOVED lines=9> */
.L_x_145:
        /* <DEDUP_REMOVED lines=9> */
.L_x_146:
        /* <DEDUP_REMOVED lines=9> */
.L_x_147:
        /* <DEDUP_REMOVED lines=9> */
.L_x_148:
        /* <DEDUP_REMOVED lines=9> */
.L_x_149:
        /* <DEDUP_REMOVED lines=9> */
.L_x_150:
[----:B------:R-:W1:Y:S01]  /*5f40*/  SYNCS.PHASECHK.TRANS64.TRYWAIT P0, [R8+URZ], R5 ;  /* 0x00000005080075a7 */ /* 0x000e62000800017f */
[----:B------:R-:W-:-:S05]  /*5f50*/  VIADD R0, R7, 0x1 ;  /* 0x0000000107007836 */ /* 0x000fca0000000000 */
[----:B------:R-:W-:-:S04]  /*5f60*/  ISETP.NE.AND P1, PT, R0, 0xe, PT ;  /* 0x0000000e0000780c */ /* 0x000fc80003f25270 */
[----:B------:R-:W-:Y:S02]  /*5f70*/  SEL R3, RZ, 0x1, P1 ;  /* 0x00000001ff037807 */ /* 0x000fe40000800000 */
[----:B------:R-:W-:Y:S02]  /*5f80*/  SEL R7, R0, RZ, P1 ;  /* 0x000000ff00077207 */ /* 0x000fe40000800000 */
[----:B0-----:R-:W-:-:S03]  /*5f90*/  LOP3.LUT R9, R6, R3, RZ, 0x3c, !PT ;  /* 0x0000000306097212 */ /* 0x001fc600078e3cff */
[----:B------:R-:W-:Y:S01]  /*5fa0*/  IMAD R11, R7, 0x8, R2 ;  /* 0x00000008070b7824 */ /* 0x000fe200078e0202 */
[----:B------:R-:W-:Y:S01]  /*5fb0*/  SHF.L.U32 R6, R9, 0x1f, RZ ;  /* 0x0000001f09067819 */ /* 0x000fe200000006ff */
[----:B-1----:R-:W-:Y:S06]  /*5fc0*/  @!P0 BRA `(.L_x_128) ;  /* 0x0000000400c08947 */ /* 0x002fec0003800000 */
.L_x_151:
[----:B------:R-:W1:Y:S01]  /*5fd0*/  SYNCS.PHASECHK.TRANS64.TRYWAIT P0, [R11+URZ], R6 ;  /* 0x000000060b0075a7 */ /* 0x000e62000800017f */
[----:B------:R-:W-:-:S05]  /*5fe0*/  VIADD R0, R7, 0x1 ;  /* 0x0000000107007836 */ /* 0x000fca0000000000 */
[----:B------:R-:W-:-:S04]  /*5ff0*/  ISETP.NE.AND P1, PT, R0, 0xe, PT ;  /* 0x0000000e0000780c */ /* 0x000fc80003f25270 */
[----:B------:R-:W-:Y:S02]  /*6000*/  SEL R4, RZ, 0x1, P1 ;  /* 0x00000001ff047807 */ /* 0x000fe40000800000 */
[----:B------:R-:W-:Y:S02]  /*6010*/  SEL R3, R0, RZ, P1 ;  /* 0x000000ff00037207 */ /* 0x000fe40000800000 */
[----:B------:R-:W-:Y:S01]  /*6020*/  LOP3.LUT R0, R9, R4, RZ, 0x3c, !PT ;  /* 0x0000000409007212 */ /* 0x000fe200078e3cff */
[----:B-1----:R-:W-:Y:S06]  /*6030*/  @!P0 BRA `(.L_x_129) ;  /* 0x0000000400b88947 */ /* 0x002fec0003800000 */
.L_x_152:
[----:B------:R-:W-:Y:S01]  /*6040*/  IMAD R3, R3, 0x8, R2 ;  /* 0x0000000803037824 */ /* 0x000fe200078e0202 */
[----:B------:R-:W-:-:S07]  /*6050*/  SHF.L.U32 R0, R0, 0x1f, RZ ;  /* 0x0000001f00007819 */ /* 0x000fce00000006ff */
.L_x_130:
[----:B--2---:R2:W3:Y:S02]  /*6060*/  SYNCS.PHASECHK.TRANS64.TRYWAIT P0, [R3+URZ], R0 ;  /* 0x00000000030075a7 */ /* 0x0044e4000800017f */
[----:B---3--:R-:W-:Y:S05]  /*6070*/  @!P0 NANOSLEEP.SYNCS 0x989680 ;  /* 0x009896800000895d */ /* 0x008fea0003900000 */
[----:B------:R-:W3:Y:S02]  /*6080*/  @!P0 SYNCS.PHASECHK.TRANS64 P0, [R3+URZ], R0 ;  /* 0x00000000030085a7 */ /* 0x000ee4000800007f */
[----:B---3--:R-:W-:Y:S05]  /*6090*/  @!P0 BRA `(.L_x_130) ;  /* 0xfffffffc00f08947 */ /* 0x008fea000383ffff */
.L_x_115:
[----:B------:R-:W-:Y:S05]  /*60a0*/  BSYNC B0 ;  /* 0x0000000000007941 */ /* 0x000fea0003800000 */
.L_x_114:
[----:B------:R-:W-:Y:S05]  /*60b0*/  EXIT ;  /* 0x000000000000794d */ /* 0x000fea0003800000 */
.L_x_16:
[----:B-1----:R1:W2:Y:S02]  /*60c0*/  SYNCS.PHASECHK.TRANS64.TRYWAIT P0, [R63+URZ], R0 ;  /* 0x000000003f0075a7 */ /* 0x0022a4000800017f */
[----:B--2---:R-:W-:Y:S05]  /*60d0*/  @!P0 NANOSLEEP.SYNCS 0x989680 ;  /* 0x009896800000895d */ /* 0x004fea0003900000 */
[----:B------:R-:W2:Y:S02]  /*60e0*/  @!P0 SYNCS.PHASECHK.TRANS64 P0, [R63+URZ], R0 ;  /* 0x000000003f0085a7 */ /* 0x000ea4000800007f */
[----:B--2---:R-:W-:Y:S05]  /*60f0*/  @!P0 BRA `(.L_x_16) ;  /* 0xfffffffc00f08947 */ /* 0x004fea000383ffff */
[----:B------:R-:W-:Y:S05]  /*6100*/  BRA `(.L_x_131) ;  /* 0xffffffb4005c7947 */ /* 0x000fea000383ffff */
.L_x_21:
[----:B--2---:R2:W3:Y:S02]  /*6110*/  SYNCS.PHASECHK.TRANS64.TRYWAIT P1, [R3+URZ], R0 ;  /* 0x00000000030075a7 */ /* 0x0044e4000802017f */
[----:B---3--:R-:W-:Y:S05]  /*6120*/  @!P1 NANOSLEEP.SYNCS 0x989680 ;  /* 0x009896800000995d */ /* 0x008fea0003900000 */
[----:B------:R-:W3:Y:S02]  /*6130*/  @!P1 SYNCS.PHASECHK.TRANS64 P1, [R3+URZ], R0 ;  /* 0x00000000030095a7 */ /* 0x000ee4000802007f */
[----:B---3--:R-:W-:Y:S05]  /*6140*/  @!P1 BRA `(.L_x_21) ;  /* 0xfffffffc00f09947 */ /* 0x008fea000383ffff */
[----:B------:R-:W-:Y:S05]  /*6150*/  BRA `(.L_x_20) ;  /* 0xffffffb400c07947 */ /* 0x000fea000383ffff */
.L_x_26:
[----:B--2---:R-:W-:-:S04]  /*6160*/  IMAD.U32 R4, RZ, RZ, UR4 ;  /* 0x00000004ff047e24 */ /* 0x004fc8000f8e00ff */
[----:B------:R2:W3:Y:S03]  /*6170*/  SYNCS.PHASECHK.TRANS64.TRYWAIT P1, [R4+URZ], R3 ;  /* 0x00000003040075a7 */ /* 0x0004e6000802017f */
[----:B---3--:R-:W-:Y:S05]  /*6180*/  @!P1 NANOSLEEP.SYNCS 0x989680 ;  /* 0x009896800000995d */ /* 0x008fea0003900000 */
[----:B------:R-:W3:Y:S02]  /*6190*/  @!P1 SYNCS.PHASECHK.TRANS64 P1, [R4+URZ], R3 ;  /* 0x00000003040095a7 */ /* 0x000ee4000802007f */
[----:B---3--:R-:W-:Y:S05]  /*61a0*/  @!P1 BRA `(.L_x_26) ;  /* 0xfffffffc00ec9947 */ /* 0x008fea000383ffff */
[----:B------:R-:W-:Y:S05]  /*61b0*/  BRA `(.L_x_25) ;  /* 0xffffffb800787947 */ /* 0x000fea000383ffff */
.L_x_32:
[----:B---3--:R3:W4:Y:S02]  /*61c0*/  SYNCS.PHASECHK.TRANS64.TRYWAIT P0, [R63+URZ+0x10], R0 ;  /* 0x000010003f0075a7 */ /* 0x008724000800017f */
[----:B----4-:R-:W-:Y:S05]  /*61d0*/  @!P0 NANOSLEEP.SYNCS 0x989680 ;  /* 0x009896800000895d */ /* 0x010fea0003900000 */
[----:B------:R-:W4:Y:S02]  /*61e0*/  @!P0 SYNCS.PHASECHK.TRANS64 P0, [R63+URZ+0x10], R0 ;  /* 0x000010003f0085a7 */ /* 0x000f24000800007f */
[----:B----4-:R-:W-:Y:S05]  /*61f0*/  @!P0 BRA `(.L_x_32) ;  /* 0xfffffffc00f08947 */ /* 0x010fea000383ffff */
[----:B------:R-:W-:Y:S05]  /*6200*/  BRA `(.L_x_132) ;  /* 0xffffffbc00b87947 */ /* 0x000fea000383ffff */
.L_x_101:
[----:B------:R-:W-:Y:S01]  /*6210*/  BSSY B1, `(.L_x_133) ;  /* 0x0000006000017945 */ /* 0x000fe20003800000 */
[----:B------:R-:W-:-:S07]  /*6220*/  IMAD.MOV.U32 R15, RZ, RZ, -0x1 ;  /* 0xffffffffff0f7424 */ /* 0x000fce00078e00ff */
[----:B-----5:R-:W-:Y:S05]  /*6230*/  WARPSYNC.COLLECTIVE R15, `(.L_x_134) ;  /* 0x000000000f0c7348 */ /* 0x020fea0003c00000 */
[----:B------:R-:W-:Y:S02]  /*6240*/  ELECT P6, UR62, PT ;  /* 0x00000000003e782f */ /* 0x000fe400038c0000 */
[----:B------:R-:W-:Y:S01]  /*6250*/  MOV R14, UR62 ;  /* 0x0000003e000e7c02 */ /* 0x000fe20008000f00 */
[----:B-----5:R-:W-:Y:S10]  /*6260*/  ENDCOLLECTIVE ;  /* 0x000000000000791b */ /* 0x020ff40003800000 */
.L_x_134:
[----:B------:R-:W-:Y:S05]  /*6270*/  BSYNC B1 ;  /* 0x0000000000017941 */ /* 0x000fea0003800000 */
.L_x_133:
[----:B------:R-:W-:Y:S05]  /*6280*/  BRA `(.L_x_135) ;  /* 0xffffffe800a07947 */ /* 0x000fea000383ffff */
.L_x_104:
[----:B0-----:R0:W1:Y:S02]  /*6290*/  SYNCS.PHASECHK.TRANS64.TRYWAIT P1, [R10+URZ+0x70], R5 ;  /* 0x000070050a0075a7 */ /* 0x001064000802017f */
[----:B-1----:R-:W-:Y:S05]  /*62a0*/  @!P1 NANOSLEEP.SYNCS 0x989680 ;  /* 0x009896800000995d */ /* 0x002fea0003900000 */
[----:B------:R-:W1:Y:S02]  /*62b0*/  @!P1 SYNCS.PHASECHK.TRANS64 P1, [R10+URZ+0x70], R5 ;  /* 0x000070050a0095a7 */ /* 0x000e64000802007f */
[----:B-1----:R-:W-:Y:S05]  /*62c0*/  @!P1 BRA `(.L_x_104) ;  /* 0xfffffffc00f09947 */ /* 0x002fea000383ffff */
[----:B------:R-:W-:Y:S05]  /*62d0*/  BRA `(.L_x_136) ;  /* 0xffffffe800d47947 */ /* 0x000fea000383ffff */
.L_x_113:
[----:B------:R-:W-:Y:S01]  /*62e0*/  BSSY B0, `(.L_x_137) ;  /* 0x0000006000007945 */ /* 0x000fe20003800000 */
[----:B------:R-:W-:-:S07]  /*62f0*/  IMAD.MOV.U32 R15, RZ, RZ, -0x1 ;  /* 0xffffffffff0f7424 */ /* 0x000fce00078e00ff */
[----:B-----5:R-:W-:Y:S05]  /*6300*/  WARPSYNC.COLLECTIVE R15, `(.L_x_138) ;  /* 0x000000000f0c7348 */ /* 0x020fea0003c00000 */
[----:B------:R-:W-:Y:S02]  /*6310*/  ELECT P6, UR62, PT ;  /* 0x00000000003e782f */ /* 0x000fe400038c0000 */
[----:B------:R-:W-:Y:S01]  /*6320*/  MOV R14, UR62 ;  /* 0x0000003e000e7c02 */ /* 0x000fe20008000f00 */
[----:B-----5:R-:W-:Y:S10]  /*6330*/  ENDCOLLECTIVE ;  /* 0x000000000000791b */ /* 0x020ff40003800000 */
.L_x_138:
[----:B------:R-:W-:Y:S05]  /*6340*/  BSYNC B0 ;  /* 0x0000000000007941 */ /* 0x000fea0003800000 */
.L_x_137:
[----:B------:R-:W-:Y:S05]  /*6350*/  BRA `(.L_x_139) ;  /* 0xfffffff4003c7947 */ /* 0x000fea000383ffff */
.L_x_117:
[----:B0-----:R0:W1:Y:S02]  /*6360*/  SYNCS.PHASECHK.TRANS64.TRYWAIT P0, [R9+URZ], R4 ;  /* 0x00000004090075a7 */ /* 0x001064000800017f */
[----:B-1----:R-:W-:Y:S05]  /*6370*/  @!P0 NANOSLEEP.SYNCS 0x989680 ;  /* 0x009896800000895d */ /* 0x002fea0003900000 */
[----:B------:R-:W1:Y:S02]  /*6380*/  @!P0 SYNCS.PHASECHK.TRANS64 P0, [R9+URZ], R4 ;  /* 0x00000004090085a7 */ /* 0x000e64000800007f */
[----:B-1----:R-:W-:Y:S05]  /*6390*/  @!P0 BRA `(.L_x_117) ;  /* 0xfffffffc00f08947 */ /* 0x002fea000383ffff */
[----:B------:R-:W-:Y:S05]  /*63a0*/  BRA `(.L_x_140) ;  /* 0xfffffff4007c7947 */ /* 0x000fea000383ffff */
.L_x_118:
[----:B0-----:R0:W1:Y:S02]  /*63b0*/  SYNCS.PHASECHK.TRANS64.TRYWAIT P0, [R8+URZ], R5 ;  /* 0x00000005080075a7 */ /* 0x001064000800017f */
[----:B-1----:R-:W-:Y:S05]  /*63c0*/  @!P0 NANOSLEEP.SYNCS 0x989680 ;  /* 0x009896800000895d */ /* 0x002fea0003900000 */
[----:B------:R-:W1:Y:S02]  /*63d0*/  @!P0 SYNCS.PHASECHK.TRANS64 P0, [R8+URZ], R5 ;  /* 0x00000005080085a7 */ /* 0x000e64000800007f */
[----:B-1----:R-:W-:Y:S05]  /*63e0*/  @!P0 BRA `(.L_x_118) ;  /* 0xfffffffc00f08947 */ /* 0x002fea000383ffff */
[----:B------:R-:W-:Y:S05]  /*63f0*/  BRA `(.L_x_141) ;  /* 0xfffffff4008c7947 */ /* 0x000fea000383ffff */
.L_x_119:
[----:B0-----:R0:W1:Y:S02]  /*6400*/  SYNCS.PHASECHK.TRANS64.TRYWAIT P0, [R9+URZ], R4 ;  /* 0x00000004090075a7 */ /* 0x001064000800017f */
[----:B-1----:R-:W-:Y:S05]  /*6410*/  @!P0 NANOSLEEP.SYNCS 0x989680 ;  /* 0x009896800000895d */ /* 0x002fea0003900000 */
[----:B------:R-:W1:Y:S02]  /*6420*/  @!P0 SYNCS.PHASECHK.TRANS64 P0, [R9+URZ], R4 ;  /* 0x00000004090085a7 */ /* 0x000e64000800007f */
[----:B-1----:R-:W-:Y:S05]  /*6430*/  @!P0 BRA `(.L_x_119) ;  /* 0xfffffffc00f08947 */ /* 0x002fea000383ffff */
[----:B------:R-:W-:Y:S05]  /*6440*/  BRA `(.L_x_142) ;  /* 0xfffffff4009c7947 */ /* 0x000fea000383ffff */
.L_x_120:
[----:B0-----:R0:W1:Y:S02]  /*6450*/  SYNCS.PHASECHK.TRANS64.TRYWAIT P0, [R8+URZ], R5 ;  /* 0x00000005080075a7 */ /* 0x001064000800017f */
[----:B-1----:R-:W-:Y:S05]  /*6460*/  @!P0 NANOSLEEP.SYNCS 0x989680 ;  /* 0x009896800000895d */ /* 0x002fea0003900000 */
[----:B------:R-:W1:Y:S02]  /*6470*/  @!P0 SYNCS.PHASECHK.TRANS64 P0, [R8+URZ], R5 ;  /* 0x00000005080085a7 */ /* 0x000e64000800007f */
[----:B-1----:R-:W-:Y:S05]  /*6480*/  @!P0 BRA `(.L_x_120) ;  /* 0xfffffffc00f08947 */ /* 0x002fea000383ffff */
[----:B------:R-:W-:Y:S05]  /*6490*/  BRA `(.L_x_143) ;  /* 0xfffffff400ac7947 */ /* 0x000fea000383ffff */
.L_x_121:
[----:B0-----:R0:W1:Y:S02]  /*64a0*/  SYNCS.PHASECHK.TRANS64.TRYWAIT P0, [R9+URZ], R4 ;  /* 0x00000004090075a7 */ /* 0x001064000800017f */
[----:B-1----:R-:W-:Y:S05]  /*64b0*/  @!P0 NANOSLEEP.SYNCS 0x989680 ;  /* 0x009896800000895d */ /* 0x002fea0003900000 */
[----:B------:R-:W1:Y:S02]  /*64c0*/  @!P0 SYNCS.PHASECHK.TRANS64 P0, [R9+URZ], R4 ;  /* 0x00000004090085a7 */ /* 0x000e64000800007f */
[----:B-1----:R-:W-:Y:S05]  /*64d0*/  @!P0 BRA `(.L_x_121) ;  /* 0xfffffffc00f08947 */ /* 0x002fea000383ffff */
[----:B------:R-:W-:Y:S05]  /*64e0*/  BRA `(.L_x_144) ;  /* 0xfffffff400bc7947 */ /* 0x000fea000383ffff */
.L_x_122:
[----:B0-----:R0:W1:Y:S02]  /*64f0*/  SYNCS.PHASECHK.TRANS64.TRYWAIT P0, [R8+URZ], R5 ;  /* 0x00000005080075a7 */ /* 0x001064000800017f */
[----:B-1----:R-:W-:Y:S05]  /*6500*/  @!P0 NANOSLEEP.SYNCS 0x989680 ;  /* 0x009896800000895d */ /* 0x002fea0003900000 */
[----:B------:R-:W1:Y:S02]  /*6510*/  @!P0 SYNCS.PHASECHK.TRANS64 P0, [R8+URZ], R5 ;  /* 0x00000005080085a7 */ /* 0x000e64000800007f */
[----:B-1----:R-:W-:Y:S05]  /*6520*/  @!P0 BRA `(.L_x_122) ;  /* 0xfffffffc00f08947 */ /* 0x002fea000383ffff */
[----:B------:R-:W-:Y:S05]  /*6530*/  BRA `(.L_x_145) ;  /* 0xfffffff400cc7947 */ /* 0x000fea000383ffff */
.L_x_123:
[----:B0-----:R0:W1:Y:S02]  /*6540*/  SYNCS.PHASECHK.TRANS64.TRYWAIT P0, [R9+URZ], R4 ;  /* 0x00000004090075a7 */ /* 0x001064000800017f */
[----:B-1----:R-:W-:Y:S05]  /*6550*/  @!P0 NANOSLEEP.SYNCS 0x989680 ;  /* 0x009896800000895d */ /* 0x002fea0003900000 */
[----:B------:R-:W1:Y:S02]  /*6560*/  @!P0 SYNCS.PHASECHK.TRANS64 P0, [R9+URZ], R4 ;  /* 0x00000004090085a7 */ /* 0x000e64000800007f */
[----:B-1----:R-:W-:Y:S05]  /*6570*/  @!P0 BRA `(.L_x_123) ;  /* 0xfffffffc00f08947 */ /* 0x002fea000383ffff */
[----:B------:R-:W-:Y:S05]  /*6580*/  BRA `(.L_x_146) ;  /* 0xfffffff400dc7947 */ /* 0x000fea000383ffff */
.L_x_124:
[----:B0-----:R0:W1:Y:S02]  /*6590*/  SYNCS.PHASECHK.TRANS64.TRYWAIT P0, [R8+URZ], R5 ;  /* 0x00000005080075a7 */ /* 0x001064000800017f */
[----:B-1----:R-:W-:Y:S05]  /*65a0*/  @!P0 NANOSLEEP.SYNCS 0x989680 ;  /* 0x009896800000895d */ /* 0x002fea0003900000 */
[----:B------:R-:W1:Y:S02]  /*65b0*/  @!P0 SYNCS.PHASECHK.TRANS64 P0, [R8+URZ], R5 ;  /* 0x00000005080085a7 */ /* 0x000e64000800007f */
[----:B-1----:R-:W-:Y:S05]  /*65c0*/  @!P0 BRA `(.L_x_124) ;  /* 0xfffffffc00f08947 */ /* 0x002fea000383ffff */
[----:B------:R-:W-:Y:S05]  /*65d0*/  BRA `(.L_x_147) ;  /* 0xfffffff400ec7947 */ /* 0x000fea000383ffff */
.L_x_125:
[----:B0-----:R0:W1:Y:S02]  /*65e0*/  SYNCS.PHASECHK.TRANS64.TRYWAIT P0, [R9+URZ], R4 ;  /* 0x00000004090075a7 */ /* 0x001064000800017f */
[----:B-1----:R-:W-:Y:S05]  /*65f0*/  @!P0 NANOSLEEP.SYNCS 0x989680 ;  /* 0x009896800000895d */ /* 0x002fea0003900000 */
[----:B------:R-:W1:Y:S02]  /*6600*/  @!P0 SYNCS.PHASECHK.TRANS64 P0, [R9+URZ], R4 ;  /* 0x00000004090085a7 */ /* 0x000e64000800007f */
[----:B-1----:R-:W-:Y:S05]  /*6610*/  @!P0 BRA `(.L_x_125) ;  /* 0xfffffffc00f08947 */ /* 0x002fea000383ffff */
[----:B------:R-:W-:Y:S05]  /*6620*/  BRA `(.L_x_148) ;  /* 0xfffffff400fc7947 */ /* 0x000fea000383ffff */
.L_x_126:
[----:B0-----:R0:W1:Y:S02]  /*6630*/  SYNCS.PHASECHK.TRANS64.TRYWAIT P0, [R8+URZ], R5 ;  /* 0x00000005080075a7 */ /* 0x001064000800017f */
[----:B-1----:R-:W-:Y:S05]  /*6640*/  @!P0 NANOSLEEP.SYNCS 0x989680 ;  /* 0x009896800000895d */ /* 0x002fea0003900000 */
[----:B------:R-:W1:Y:S02]  /*6650*/  @!P0 SYNCS.PHASECHK.TRANS64 P0, [R8+URZ], R5 ;  /* 0x00000005080085a7 */ /* 0x000e64000800007f */
[----:B-1----:R-:W-:Y:S05]  /*6660*/  @!P0 BRA `(.L_x_126) ;  /* 0xfffffffc00f08947 */ /* 0x002fea000383ffff */
[----:B------:R-:W-:Y:S05]  /*6670*/  BRA `(.L_x_149) ;  /* 0xfffffff8000c7947 */ /* 0x000fea000383ffff */
.L_x_127:
[----:B0-----:R0:W1:Y:S02]  /*6680*/  SYNCS.PHASECHK.TRANS64.TRYWAIT P0, [R9+URZ], R4 ;  /* 0x00000004090075a7 */ /* 0x001064000800017f */
[----:B-1----:R-:W-:Y:S05]  /*6690*/  @!P0 NANOSLEEP.SYNCS 0x989680 ;  /* 0x009896800000895d */ /* 0x002fea0003900000 */
[----:B------:R-:W1:Y:S02]  /*66a0*/  @!P0 SYNCS.PHASECHK.TRANS64 P0, [R9+URZ], R4 ;  /* 0x00000004090085a7 */ /* 0x000e64000800007f */
[----:B-1----:R-:W-:Y:S05]  /*66b0*/  @!P0 BRA `(.L_x_127) ;  /* 0xfffffffc00f08947 */ /* 0x002fea000383ffff */
[----:B------:R-:W-:Y:S05]  /*66c0*/  BRA `(.L_x_150) ;  /* 0xfffffff8001c7947 */ /* 0x000fea000383ffff */
.L_x_128:
[----:B0-----:R0:W1:Y:S02]  /*66d0*/  SYNCS.PHASECHK.TRANS64.TRYWAIT P0, [R8+URZ], R5 ;  /* 0x00000005080075a7 */ /* 0x001064000800017f */
[----:B-1----:R-:W-:Y:S05]  /*66e0*/  @!P0 NANOSLEEP.SYNCS 0x989680 ;  /* 0x009896800000895d */ /* 0x002fea0003900000 */
[----:B------:R-:W1:Y:S02]  /*66f0*/  @!P0 SYNCS.PHASECHK.TRANS64 P0, [R8+URZ], R5 ;  /* 0x00000005080085a7 */ /* 0x000e64000800007f */
[----:B-1----:R-:W-:Y:S05]  /*6700*/  @!P0 BRA `(.L_x_128) ;  /* 0xfffffffc00f08947 */ /* 0x002fea000383ffff */
[----:B------:R-:W-:Y:S05]  /*6710*/  BRA `(.L_x_151) ;  /* 0xfffffff8002c7947 */ /* 0x000fea000383ffff */
.L_x_129:
[----:B-1----:R1:W2:Y:S02]  /*6720*/  SYNCS.PHASECHK.TRANS64.TRYWAIT P0, [R11+URZ], R6 ;  /* 0x000000060b0075a7 */ /* 0x0022a4000800017f */
[----:B--2---:R-:W-:Y:S05]  /*6730*/  @!P0 NANOSLEEP.SYNCS 0x989680 ;  /* 0x009896800000895d */ /* 0x004fea0003900000 */
[----:B------:R-:W2:Y:S02]  /*6740*/  @!P0 SYNCS.PHASECHK.TRANS64 P0, [R11+URZ], R6 ;  /* 0x000000060b0085a7 */ /* 0x000ea4000800007f */
[----:B--2---:R-:W-:Y:S05]  /*6750*/  @!P0 BRA `(.L_x_129) ;  /* 0xfffffffc00f08947 */ /* 0x004fea000383ffff */
[----:B------:R-:W-:Y:S05]  /*6760*/  BRA `(.L_x_152) ;  /* 0xfffffff800347947 */ /* 0x000fea000383ffff */
.L_x_153:
[----:B------:R-:W-:-:S00]  /*6770*/  BRA `(.L_x_153) ;  /* 0xfffffffc00fc7947 */ /* 0x000fc0000383ffff */
[----:B------:R-:W-:-:S00]  /*6780*/  NOP ;  /* 0x0000000000007918 */ /* 0x000fc00000000000 */
[----:B------:R-:W-:-:S00]  /*6790*/  NOP ;  /* 0x0000000000007918 */ /* 0x000fc00000000000 */
[----:B------:R-:W-:-:S00]  /*67a0*/  NOP ;  /* 0x0000000000007918 */ /* 0x000fc00000000000 */
[----:B------:R-:W-:-:S00]  /*67b0*/  NOP ;  /* 0x0000000000007918 */ /* 0x000fc00000000000 */
[----:B------:R-:W-:-:S00]  /*67c0*/  NOP ;  /* 0x0000000000007918 */ /* 0x000fc00000000000 */
[----:B------:R-:W-:-:S00]  /*67d0*/  NOP ;  /* 0x0000000000007918 */ /* 0x000fc00000000000 */
[----:B------:R-:W-:-:S00]  /*67e0*/  NOP ;  /* 0x0000000000007918 */ /* 0x000fc00000000000 */
[----:B------:R-:W-:-:S00]  /*67f0*/  NOP ;  /* 0x0000000000007918 */ /* 0x000fc00000000000 */
.L_x_154:


//--------------------- .nv.global.init           --------------------------
	.section	.nv.global.init,"aw",@progbits
.nv.global.init:
	.type		$str$22,@object
	.size		$str$22,($str$23 - $str$22)
$str$22:
        /*0000*/ 	.byte	0x6b, 0x5f, 0x74, 0x69, 0x6c, 0x65, 0x5f, 0x63, 0x6f, 0x75, 0x6e, 0x74, 0x20, 0x3e, 0x3d, 0x20
        /*0010*/ 	.byte	0x31, 0x00
	.type		$str$23,@object
	.size		$str$23,(__unnamed_1 - $str$23)
$str$23:
        /*0012*/ 	.byte	0x2f, 0x74, 0x6d, 0x70, 0x2f, 0x63, 0x75, 0x74, 0x6c, 0x61, 0x73, 0x73, 0x5f, 0x73, 0x77, 0x65
        /*0022*/ 	.byte	0x65, 0x70, 0x5f, 0x73, 0x72, 0x63, 0x2f, 0x69, 0x6e, 0x63, 0x6c, 0x75, 0x64, 0x65, 0x2f, 0x63
        /*0032*/ 	.byte	0x75, 0x74, 0x6c, 0x61, 0x73, 0x73, 0x2f, 0x67, 0x65, 0x6d, 0x6d, 0x2f, 0x63, 0x6f, 0x6c, 0x6c
        /*0042*/ 	.byte	0x65, 0x63, 0x74, 0x69, 0x76, 0x65, 0x2f, 0x73, 0x6d, 0x39, 0x30, 0x5f, 0x6d, 0x6d, 0x61, 0x5f
        /*0052*/ 	.byte	0x74, 0x6d, 0x61, 0x5f, 0x67, 0x6d, 0x6d, 0x61, 0x5f, 0x73, 0x73, 0x5f, 0x77, 0x61, 0x72, 0x70
        /*0062*/ 	.byte	0x73, 0x70, 0x65, 0x63, 0x69, 0x61, 0x6c, 0x69, 0x7a, 0x65, 0x64, 0x2e, 0x68, 0x70, 0x70, 0x00
	.type		__unnamed_1,@object
	.size		__unnamed_1,(.L_0 - __unnamed_1)
__unnamed_1:
        /*0072*/ 	.byte	0x76, 0x6f, 0x69, 0x64, 0x20, 0x63, 0x75, 0x74, 0x6c, 0x61, 0x73, 0x73, 0x3a, 0x3a, 0x67, 0x65
        /* <DEDUP_REMOVED lines=179> */
        /*0bb2*/ 	.byte	0x75, 0x74, 0x65, 0x3a, 0x3a, 0x69, 0x64, 0x65, 0x6e, 0x74, 0x69, 0x74, 0x79, 0x5d, 0x00
.L_0:


//--------------------- .nv.shared._ZN7cutlass13device_kernelINS_4gemm6kernel13GemmUniversalIN4cute5tupleIJiiiiEEENS1_10collective13CollectiveMmaINS1_34MainloopSm90TmaGmmaWarpSpecializedILi14ENS5_IJNS4_1CILi1EEESB_SB_EEENS1_32KernelTmaWarpSpecializedPingpongEEENS5_IJNSA_ILi64EEESF_SF_EEENS_10bfloat16_tENS5_IJlSB_lEEESH_SI_NS4_8TiledMMAINS4_8MMA_AtomIJNS4_4SM904GMMA27MMA_64x64x16_F32BF16BF16_SSILNSM_5MajorE0ELSO_0ELNSM_7ScaleInE1ELSP_1EEEEEENS4_6LayoutISC_NS5_IJNSA_ILi0EEEST_ST_EEEEENS5_IJNS4_10UnderscoreESW_SW_EEEEENS4_13SM90_TMA_LOADENS4_14ComposedLayoutINS4_7SwizzleILi3ELi4ELi3EEENS4_18smem_ptr_flag_bitsILi16EEENSS_INS5_IJNSA_ILi8EEESF_EEENS5_IJSF_SB_EEEEEEEvNS4_8identityESZ_S19_vS1A_EENS_8epilogue10collective6detail29Sm90TmaWarpSpecializedAdapterINS1D_15DefaultEpilogueISH_SI_SI_NS1C_6thread17LinearCombinationISH_Li1EffLNS1H_9ScaleType4KindE0ELNS_15FloatRoundStyleE2ESH_EENS1_15EpilogueDefaultEEEEEvvEEEEvNT_6ParamsE --------------------------
	.section	.nv.shared._ZN7cutlass13device_kernelINS_4gemm6kernel13GemmUniversalIN4cute5tupleIJiiiiEEENS1_10collective13CollectiveMmaINS1_34MainloopSm90TmaGmmaWarpSpecializedILi14ENS5_IJNS4_1CILi1EEESB_SB_EEENS1_32KernelTmaWarpSpecializedPingpongEEENS5_IJNSA_ILi64EEESF_SF_EEENS_10bfloat16_tENS5_IJlSB_lEEESH_SI_NS4_8TiledMMAINS4_8MMA_AtomIJNS4_4SM904GMMA27MMA_64x64x16_F32BF16BF16_SSILNSM_5MajorE0ELSO_0ELNSM_7ScaleInE1ELSP_1EEEEEENS4_6LayoutISC_NS5_IJNSA_ILi0EEEST_ST_EEEEENS5_IJNS4_10UnderscoreESW_SW_EEEEENS4_13SM90_TMA_LOADENS4_14ComposedLayoutINS4_7SwizzleILi3ELi4ELi3EEENS4_18smem_ptr_flag_bitsILi16EEENSS_INS5_IJNSA_ILi8EEESF_EEENS5_IJSF_SB_EEEEEEEvNS4_8identityESZ_S19_vS1A_EENS_8epilogue10collective6detail29Sm90TmaWarpSpecializedAdapterINS1D_15DefaultEpilogueISH_SI_SI_NS1C_6thread17LinearCombinationISH_Li1EffLNS1H_9ScaleType4KindE0ELNS_15FloatRoundStyleE2ESH_EENS1_15EpilogueDefaultEEEEEvvEEEEvNT_6ParamsE,"aw",@nobits
	.sectionflags	@""
	.align	16
	.zero		1024


//--------------------- .nv.shared.reserved.0     --------------------------
	.section	.nv.shared.reserved.0,"aw",@nobits
	.weak		__nv_reservedSMEM_offset_0_alias
	.size		__nv_reservedSMEM_offset_0_alias, 0, 0
	.other		__nv_reservedSMEM_offset_0_alias,@"STO_CUDA_RESERVED_SHARED STV_DEFAULT"
__nv_reservedSMEM_offset_0_alias:
	.zero		0


//--------------------- .nv.global                --------------------------
	.section	.nv.global,"aw",@nobits
.nv.global:
	.type		_ZN40_INTERNAL_666ea2d2_4_k_cu_13e6dc51_294094cute1_E,@object
	.size		_ZN40_INTERNAL_666ea2d2_4_k_cu_13e6dc51_294094cute1_E,(_ZN40_INTERNAL_666ea2d2_4_k_cu_13e6dc51_294094cuda3std3__45__cpo6cbeginE - _ZN40_INTERNAL_666ea2d2_4_k_cu_13e6dc51_294094cute1_E)
_ZN40_INTERNAL_666ea2d2_4_k_cu_13e6dc51_294094cute1_E:
	.zero		1
	.type		_ZN40_INTERNAL_666ea2d2_4_k_cu_13e6dc51_294094cuda3std3__45__cpo6cbeginE,@object
	.size		_ZN40_INTERNAL_666ea2d2_4_k_cu_13e6dc51_294094cuda3std3__45__cpo6cbeginE,(_ZN40_INTERNAL_666ea2d2_4_k_cu_13e6dc51_294094cuda3std3__48in_placeE - _ZN40_INTERNAL_666ea2d2_4_k_cu_13e6dc51_294094cuda3std3__45__cpo6cbeginE)
_ZN40_INTERNAL_666ea2d2_4_k_cu_13e6dc51_294094cuda3std3__45__cpo6cbeginE:
	.zero		1
	.type		_ZN40_INTERNAL_666ea2d2_4_k_cu_13e6dc51_294094cuda3std3__48in_placeE,@object
	.size		_ZN40_INTERNAL_666ea2d2_4_k_cu_13e6dc51_294094cuda3std3__48in_placeE,(_ZN40_INTERNAL_666ea2d2_4_k_cu_13e6dc51_294094cuda3std6ranges3__45__cpo9iter_moveE - _ZN40_INTERNAL_666ea2d2_4_k_cu_13e6dc51_294094cuda3std3__48in_placeE)
_ZN40_INTERNAL_666ea2d2_4_k_cu_13e6dc51_294094cuda3std3__48in_placeE:
	.zero		1
	.type		_ZN40_INTERNAL_666ea2d2_4_k_cu_13e6dc51_294094cuda3std6ranges3__45__cpo9iter_moveE,@object
	.size		_ZN40_INTERNAL_666ea2d2_4_k_cu_13e6dc51_294094cuda3std6ranges3__45__cpo9iter_moveE,(_ZN40_INTERNAL_666ea2d2_4_k_cu_13e6dc51_294094cuda3std3__45__cpo5beginE - _ZN40_INTERNAL_666ea2d2_4_k_cu_13e6dc51_294094cuda3std6ranges3__45__cpo9iter_moveE)
_ZN40_INTERNAL_666ea2d2_4_k_cu_13e6dc51_294094cuda3std6ranges3__45__cpo9iter_moveE:
	.zero		1
	.type		_ZN40_INTERNAL_666ea2d2_4_k_cu_13e6dc51_294094cuda3std3__45__cpo5beginE,@object
	.size		_ZN40_INTERNAL_666ea2d2_4_k_cu_13e6dc51_294094cuda3std3__45__cpo5beginE,(_ZN40_INTERNAL_666ea2d2_4_k_cu_13e6dc51_294094cuda3std3__442_GLOBAL__N__666ea2d2_4_k_cu_13e6dc51_294096ignoreE - _ZN40_INTERNAL_666ea2d2_4_k_cu_13e6dc51_294094cuda3std3__45__cpo5beginE)
_ZN40_INTERNAL_666ea2d2_4_k_cu_13e6dc51_294094cuda3std3__45__cpo5beginE:
	.zero		1
	.type		_ZN40_INTERNAL_666ea2d2_4_k_cu_13e6dc51_294094cuda3std3__442_GLOBAL__N__666ea2d2_4_k_cu_13e6dc51_294096ignoreE,@object
	.size		_ZN40_INTERNAL_666ea2d2_4_k_cu_13e6dc51_294094cuda3std3__442_GLOBAL__N__666ea2d2_4_k_cu_13e6dc51_294096ignoreE,(_ZN40_INTERNAL_666ea2d2_4_k_cu_13e6dc51_294094cute7productE - _ZN40_INTERNAL_666ea2d2_4_k_cu_13e6dc51_294094cuda3std3__442_GLOBAL__N__666ea2d2_4_k_cu_13e6dc51_294096ignoreE)
_ZN40_INTERNAL_666ea2d2_4_k_cu_13e6dc51_294094cuda3std3__442_GLOBAL__N__666ea2d2_4_k_cu_13e6dc51_294096ignoreE:
	.zero		1
	.type		_ZN40_INTERNAL_666ea2d2_4_k_cu_13e6dc51_294094cute7productE,@object
	.size		_ZN40_INTERNAL_666ea2d2_4_k_cu_13e6dc51_294094cute7productE,(_ZN40_INTERNAL_666ea2d2_4_k_cu_13e6dc51_294094cuda3std3__45__cpo3endE - _ZN40_INTERNAL_666ea2d2_4_k_cu_13e6dc51_294094cute7productE)
_ZN40_INTERNAL_666ea2d2_4_k_cu_13e6dc51_294094cute7productE:
	.zero		1
	.type		_ZN40_INTERNAL_666ea2d2_4_k_cu_13e6dc51_294094cuda3std3__45__cpo3endE,@object
	.size		_ZN40_INTERNAL_666ea2d2_4_k_cu_13e6dc51_294094cuda3std3__45__cpo3endE,(_ZN40_INTERNAL_666ea2d2_4_k_cu_13e6dc51_294094cuda3std3__419piecewise_constructE - _ZN40_INTERNAL_666ea2d2_4_k_cu_13e6dc51_294094cuda3std3__45__cpo3endE)
_ZN40_INTERNAL_666ea2d2_4_k_cu_13e6dc51_294094cuda3std3__45__cpo3endE:
	.zero		1
	.type		_ZN40_INTERNAL_666ea2d2_4_k_cu_13e6dc51_294094cuda3std3__419piecewise_constructE,@object
	.size		_ZN40_INTERNAL_666ea2d2_4_k_cu_13e6dc51_294094cuda3std3__419piecewise_constructE,(_ZN40_INTERNAL_666ea2d2_4_k_cu_13e6dc51_294094cuda3std3__45__cpo4cendE - _ZN40_INTERNAL_666ea2d2_4_k_cu_13e6dc51_294094cuda3std3__419piecewise_constructE)
_ZN40_INTERNAL_666ea2d2_4_k_cu_13e6dc51_294094cuda3std3__419piecewise_constructE:
	.zero		1
	.type		_ZN40_INTERNAL_666ea2d2_4_k_cu_13e6dc51_294094cuda3std3__45__cpo4cendE,@object
	.size		_ZN40_INTERNAL_666ea2d2_4_k_cu_13e6dc51_294094cuda3std3__45__cpo4cendE,(_ZN40_INTERNAL_666ea2d2_4_k_cu_13e6dc51_294094cuda3std6ranges3__45__cpo4swapE - _ZN40_INTERNAL_666ea2d2_4_k_cu_13e6dc51_294094cuda3std3__45__cpo4cendE)
_ZN40_INTERNAL_666ea2d2_4_k_cu_13e6dc51_294094cuda3std3__45__cpo4cendE:
	.zero		1
	.type		_ZN40_INTERNAL_666ea2d2_4_k_cu_13e6dc51_294094cuda3std6ranges3__45__cpo4swapE,@object
	.size		_ZN40_INTERNAL_666ea2d2_4_k_cu_13e6dc51_294094cuda3std6ranges3__45__cpo4swapE,(.L_8 - _ZN40_INTERNAL_666ea2d2_4_k_cu_13e6dc51_294094cuda3std6ranges3__45__cpo4swapE)
_ZN40_INTERNAL_666ea2d2_4_k_cu_13e6dc51_294094cuda3std6ranges3__45__cpo4swapE:
	.zero		1
.L_8:


//--------------------- .nv.constant0._ZN7cutlass13device_kernelINS_4gemm6kernel13GemmUniversalIN4cute5tupleIJiiiiEEENS1_10collective13CollectiveMmaINS1_34MainloopSm90TmaGmmaWarpSpecializedILi14ENS5_IJNS4_1CILi1EEESB_SB_EEENS1_32KernelTmaWarpSpecializedPingpongEEENS5_IJNSA_ILi64EEESF_SF_EEENS_10bfloat16_tENS5_IJlSB_lEEESH_SI_NS4_8TiledMMAINS4_8MMA_AtomIJNS4_4SM904GMMA27MMA_64x64x16_F32BF16BF16_SSILNSM_5MajorE0ELSO_0ELNSM_7ScaleInE1ELSP_1EEEEEENS4_6LayoutISC_NS5_IJNSA_ILi0EEEST_ST_EEEEENS5_IJNS4_10UnderscoreESW_SW_EEEEENS4_13SM90_TMA_LOADENS4_14ComposedLayoutINS4_7SwizzleILi3ELi4ELi3EEENS4_18smem_ptr_flag_bitsILi16EEENSS_INS5_IJNSA_ILi8EEESF_EEENS5_IJSF_SB_EEEEEEEvNS4_8identityESZ_S19_vS1A_EENS_8epilogue10collective6detail29Sm90TmaWarpSpecializedAdapterINS1D_15DefaultEpilogueISH_SI_SI_NS1C_6thread17LinearCombinationISH_Li1EffLNS1H_9ScaleType4KindE0ELNS_15FloatRoundStyleE2ESH_EENS1_15EpilogueDefaultEEEEEvvEEEEvNT_6ParamsE --------------------------
	.section	.nv.constant0._ZN7cutlass13device_kernelINS_4gemm6kernel13GemmUniversalIN4cute5tupleIJiiiiEEENS1_10collective13CollectiveMmaINS1_34MainloopSm90TmaGmmaWarpSpecializedILi14ENS5_IJNS4_1CILi1EEESB_SB_EEENS1_32KernelTmaWarpSpecializedPingpongEEENS5_IJNSA_ILi64EEESF_SF_EEENS_10bfloat16_tENS5_IJlSB_lEEESH_SI_NS4_8TiledMMAINS4_8MMA_AtomIJNS4_4SM904GMMA27MMA_64x64x16_F32BF16BF16_SSILNSM_5MajorE0ELSO_0ELNSM_7ScaleInE1ELSP_1EEEEEENS4_6LayoutISC_NS5_IJNSA_ILi0EEEST_ST_EEEEENS5_IJNS4_10UnderscoreESW_SW_EEEEENS4_13SM90_TMA_LOADENS4_14ComposedLayoutINS4_7SwizzleILi3ELi4ELi3EEENS4_18smem_ptr_flag_bitsILi16EEENSS_INS5_IJNSA_ILi8EEESF_EEENS5_IJSF_SB_EEEEEEEvNS4_8identityESZ_S19_vS1A_EENS_8epilogue10collective6detail29Sm90TmaWarpSpecializedAdapterINS1D_15DefaultEpilogueISH_SI_SI_NS1C_6thread17LinearCombinationISH_Li1EffLNS1H_9ScaleType4KindE0ELNS_15FloatRoundStyleE2ESH_EENS1_15EpilogueDefaultEEEEEvvEEEEvNT_6ParamsE,"a",@progbits
	.sectionflags	@""
	.align	4
.nv.constant0._ZN7cutlass13device_kernelINS_4gemm6kernel13GemmUniversalIN4cute5tupleIJiiiiEEENS1_10collective13CollectiveMmaINS1_34MainloopSm90TmaGmmaWarpSpecializedILi14ENS5_IJNS4_1CILi1EEESB_SB_EEENS1_32KernelTmaWarpSpecializedPingpongEEENS5_IJNSA_ILi64EEESF_SF_EEENS_10bfloat16_tENS5_IJlSB_lEEESH_SI_NS4_8TiledMMAINS4_8MMA_AtomIJNS4_4SM904GMMA27MMA_64x64x16_F32BF16BF16_SSILNSM_5MajorE0ELSO_0ELNSM_7ScaleInE1ELSP_1EEEEEENS4_6LayoutISC_NS5_IJNSA_ILi0EEEST_ST_EEEEENS5_IJNS4_10UnderscoreESW_SW_EEEEENS4_13SM90_TMA_LOADENS4_14ComposedLayoutINS4_7SwizzleILi3ELi4ELi3EEENS4_18smem_ptr_flag_bitsILi16EEENSS_INS5_IJNSA_ILi8EEESF_EEENS5_IJSF_SB_EEEEEEEvNS4_8identityESZ_S19_vS1A_EENS_8epilogue10collective6detail29Sm90TmaWarpSpecializedAdapterINS1D_15DefaultEpilogueISH_SI_SI_NS1C_6thread17LinearCombinationISH_Li1EffLNS1H_9ScaleType4KindE0ELNS_15FloatRoundStyleE2ESH_EENS1_15EpilogueDefaultEEEEEvvEEEEvNT_6ParamsE:
	.zero		1664


//--------------------- SYMBOLS --------------------------

	.type		.nv.reservedSmem.offset0,@object
	.size		.nv.reservedSmem.offset0,0x4
	.type		__assertfail,@function
